//
// Generated by NVIDIA NVVM Compiler
//
// Compiler Build ID: CL-36424714
// Cuda compilation tools, release 13.0, V13.0.88
// Based on NVVM 20.0.0
//

.version 9.0
.target sm_100
.address_size 64

	// .globl	_Z21convertRgb2GrayKernelP6uchar3iiPi
.const .align 4 .b8 dc_xFilter[36];
.const .align 4 .b8 dc_yFilter[36];
.extern .shared .align 16 .b8 s_mem[];

.visible .entry _Z21convertRgb2GrayKernelP6uchar3iiPi(
	.param .u64 .ptr .align 1 _Z21convertRgb2GrayKernelP6uchar3iiPi_param_0,
	.param .u32 _Z21convertRgb2GrayKernelP6uchar3iiPi_param_1,
	.param .u32 _Z21convertRgb2GrayKernelP6uchar3iiPi_param_2,
	.param .u64 .ptr .align 1 _Z21convertRgb2GrayKernelP6uchar3iiPi_param_3
)
{
	.reg .pred 	%p<4>;
	.reg .b16 	%rs<4>;
	.reg .b32 	%r<15>;
	.reg .b32 	%f<7>;
	.reg .b64 	%rd<9>;

	ld.param.u64 	%rd1, [_Z21convertRgb2GrayKernelP6uchar3iiPi_param_0];
	ld.param.u32 	%r3, [_Z21convertRgb2GrayKernelP6uchar3iiPi_param_1];
	ld.param.u32 	%r4, [_Z21convertRgb2GrayKernelP6uchar3iiPi_param_2];
	ld.param.u64 	%rd2, [_Z21convertRgb2GrayKernelP6uchar3iiPi_param_3];
	mov.u32 	%r6, %ctaid.x;
	mov.u32 	%r7, %ntid.x;
	mov.u32 	%r8, %tid.x;
	mad.lo.s32 	%r1, %r6, %r7, %r8;
	mov.u32 	%r9, %ctaid.y;
	mov.u32 	%r10, %ntid.y;
	mov.u32 	%r11, %tid.y;
	mad.lo.s32 	%r12, %r9, %r10, %r11;
	setp.ge.s32 	%p1, %r1, %r3;
	setp.ge.s32 	%p2, %r12, %r4;
	or.pred  	%p3, %p1, %p2;
	@%p3 bra 	$L__BB0_2;
	cvta.to.global.u64 	%rd3, %rd1;
	cvta.to.global.u64 	%rd4, %rd2;
	mad.lo.s32 	%r13, %r3, %r12, %r1;
	mul.wide.s32 	%rd5, %r13, 3;
	add.s64 	%rd6, %rd3, %rd5;
	ld.global.u8 	%rs1, [%rd6];
	cvt.rn.f32.u16 	%f1, %rs1;
	ld.global.u8 	%rs2, [%rd6+1];
	cvt.rn.f32.u16 	%f2, %rs2;
	mul.f32 	%f3, %f2, 0f3F1645A2;
	fma.rn.f32 	%f4, %f1, 0f3E991687, %f3;
	ld.global.u8 	%rs3, [%rd6+2];
	cvt.rn.f32.u16 	%f5, %rs3;
	fma.rn.f32 	%f6, %f5, 0f3DE978D5, %f4;
	cvt.rzi.s32.f32 	%r14, %f6;
	mul.wide.s32 	%rd7, %r13, 4;
	add.s64 	%rd8, %rd4, %rd7;
	st.global.u32 	[%rd8], %r14;
$L__BB0_2:
	ret;

}
	// .globl	_Z25getPixelsImportanceKernelPiiiiS_
.visible .entry _Z25getPixelsImportanceKernelPiiiiS_(
	.param .u64 .ptr .align 1 _Z25getPixelsImportanceKernelPiiiiS__param_0,
	.param .u32 _Z25getPixelsImportanceKernelPiiiiS__param_1,
	.param .u32 _Z25getPixelsImportanceKernelPiiiiS__param_2,
	.param .u32 _Z25getPixelsImportanceKernelPiiiiS__param_3,
	.param .u64 .ptr .align 1 _Z25getPixelsImportanceKernelPiiiiS__param_4
)
{
	.reg .pred 	%p<13>;
	.reg .b32 	%r<203>;
	.reg .b32 	%f<109>;
	.reg .b64 	%rd<57>;

	ld.param.u64 	%rd3, [_Z25getPixelsImportanceKernelPiiiiS__param_0];
	ld.param.u32 	%r33, [_Z25getPixelsImportanceKernelPiiiiS__param_1];
	ld.param.u32 	%r36, [_Z25getPixelsImportanceKernelPiiiiS__param_2];
	ld.param.u32 	%r35, [_Z25getPixelsImportanceKernelPiiiiS__param_3];
	ld.param.u64 	%rd2, [_Z25getPixelsImportanceKernelPiiiiS__param_4];
	cvta.to.global.u64 	%rd1, %rd3;
	mov.u32 	%r37, %ntid.x;
	mov.u32 	%r38, %ctaid.x;
	mov.u32 	%r39, %tid.x;
	mad.lo.s32 	%r1, %r37, %r38, %r39;
	mov.u32 	%r40, %ntid.y;
	mov.u32 	%r41, %ctaid.y;
	mov.u32 	%r42, %tid.y;
	mad.lo.s32 	%r43, %r40, %r41, %r42;
	setp.ge.s32 	%p1, %r1, %r33;
	setp.ge.s32 	%p2, %r43, %r36;
	or.pred  	%p3, %p1, %p2;
	@%p3 bra 	$L__BB1_17;
	shr.u32 	%r44, %r35, 31;
	add.s32 	%r45, %r35, %r44;
	shr.s32 	%r3, %r45, 1;
	neg.s32 	%r195, %r3;
	setp.lt.s32 	%p4, %r35, -1;
	mov.f32 	%f105, 0f00000000;
	mov.f32 	%f106, %f105;
	@%p4 bra 	$L__BB1_16;
	add.s32 	%r5, %r33, -1;
	add.s32 	%r6, %r36, -1;
	abs.s32 	%r7, %r3;
	add.s32 	%r8, %r3, %r7;
	add.s32 	%r46, %r8, 1;
	and.b32  	%r9, %r46, 7;
	and.b32  	%r47, %r46, -8;
	neg.s32 	%r10, %r47;
	mov.f32 	%f106, 0f00000000;
	mov.u64 	%rd50, dc_xFilter;
	mov.u64 	%rd52, dc_yFilter;
	mov.f32 	%f105, %f106;
$L__BB1_3:
	mov.u32 	%r11, %r195;
	neg.s32 	%r201, %r3;
	setp.lt.u32 	%p5, %r8, 7;
	add.s32 	%r48, %r11, %r3;
	mul.lo.s32 	%r196, %r48, %r35;
	add.s32 	%r14, %r196, %r3;
	add.s32 	%r49, %r11, %r43;
	max.s32 	%r50, %r49, 0;
	min.s32 	%r51, %r6, %r50;
	mul.lo.s32 	%r15, %r51, %r33;
	@%p5 bra 	$L__BB1_7;
	sub.s32 	%r199, 3, %r3;
	sub.s32 	%r197, %r1, %r3;
	mov.u32 	%r198, %r10;
$L__BB1_5:
	.pragma "nounroll";
	max.s32 	%r52, %r197, 0;
	min.s32 	%r53, %r5, %r52;
	add.s32 	%r54, %r53, %r15;
	mul.wide.s32 	%rd4, %r54, 4;
	add.s64 	%rd5, %rd1, %rd4;
	ld.global.u32 	%r55, [%rd5];
	mul.wide.s32 	%rd6, %r196, 4;
	mov.u64 	%rd7, dc_xFilter;
	add.s64 	%rd8, %rd7, %rd6;
	ld.const.u32 	%r56, [%rd8];
	mul.lo.s32 	%r57, %r56, %r55;
	cvt.rn.f32.s32 	%f32, %r57;
	add.f32 	%f33, %f105, %f32;
	mov.u64 	%rd9, dc_yFilter;
	add.s64 	%rd10, %rd9, %rd6;
	ld.const.u32 	%r58, [%rd10];
	mul.lo.s32 	%r59, %r58, %r55;
	cvt.rn.f32.s32 	%f34, %r59;
	add.f32 	%f35, %f106, %f34;
	add.s32 	%r60, %r197, 1;
	max.s32 	%r61, %r60, 0;
	min.s32 	%r62, %r5, %r61;
	add.s32 	%r63, %r62, %r15;
	mul.wide.s32 	%rd11, %r63, 4;
	add.s64 	%rd12, %rd1, %rd11;
	ld.global.u32 	%r64, [%rd12];
	ld.const.u32 	%r65, [%rd8+4];
	mul.lo.s32 	%r66, %r65, %r64;
	cvt.rn.f32.s32 	%f36, %r66;
	add.f32 	%f37, %f33, %f36;
	ld.const.u32 	%r67, [%rd10+4];
	mul.lo.s32 	%r68, %r67, %r64;
	cvt.rn.f32.s32 	%f38, %r68;
	add.f32 	%f39, %f35, %f38;
	add.s32 	%r69, %r197, 2;
	max.s32 	%r70, %r69, 0;
	min.s32 	%r71, %r5, %r70;
	add.s32 	%r72, %r71, %r15;
	mul.wide.s32 	%rd13, %r72, 4;
	add.s64 	%rd14, %rd1, %rd13;
	ld.global.u32 	%r73, [%rd14];
	ld.const.u32 	%r74, [%rd8+8];
	mul.lo.s32 	%r75, %r74, %r73;
	cvt.rn.f32.s32 	%f40, %r75;
	add.f32 	%f41, %f37, %f40;
	ld.const.u32 	%r76, [%rd10+8];
	mul.lo.s32 	%r77, %r76, %r73;
	cvt.rn.f32.s32 	%f42, %r77;
	add.f32 	%f43, %f39, %f42;
	add.s32 	%r78, %r197, 3;
	max.s32 	%r79, %r78, 0;
	min.s32 	%r80, %r5, %r79;
	add.s32 	%r81, %r80, %r15;
	mul.wide.s32 	%rd15, %r81, 4;
	add.s64 	%rd16, %rd1, %rd15;
	ld.global.u32 	%r82, [%rd16];
	ld.const.u32 	%r83, [%rd8+12];
	mul.lo.s32 	%r84, %r83, %r82;
	cvt.rn.f32.s32 	%f44, %r84;
	add.f32 	%f45, %f41, %f44;
	ld.const.u32 	%r85, [%rd10+12];
	mul.lo.s32 	%r86, %r85, %r82;
	cvt.rn.f32.s32 	%f46, %r86;
	add.f32 	%f47, %f43, %f46;
	add.s32 	%r87, %r197, 4;
	max.s32 	%r88, %r87, 0;
	min.s32 	%r89, %r5, %r88;
	add.s32 	%r90, %r89, %r15;
	mul.wide.s32 	%rd17, %r90, 4;
	add.s64 	%rd18, %rd1, %rd17;
	ld.global.u32 	%r91, [%rd18];
	ld.const.u32 	%r92, [%rd8+16];
	mul.lo.s32 	%r93, %r92, %r91;
	cvt.rn.f32.s32 	%f48, %r93;
	add.f32 	%f49, %f45, %f48;
	ld.const.u32 	%r94, [%rd10+16];
	mul.lo.s32 	%r95, %r94, %r91;
	cvt.rn.f32.s32 	%f50, %r95;
	add.f32 	%f51, %f47, %f50;
	add.s32 	%r96, %r197, 5;
	max.s32 	%r97, %r96, 0;
	min.s32 	%r98, %r5, %r97;
	add.s32 	%r99, %r98, %r15;
	mul.wide.s32 	%rd19, %r99, 4;
	add.s64 	%rd20, %rd1, %rd19;
	ld.global.u32 	%r100, [%rd20];
	ld.const.u32 	%r101, [%rd8+20];
	mul.lo.s32 	%r102, %r101, %r100;
	cvt.rn.f32.s32 	%f52, %r102;
	add.f32 	%f53, %f49, %f52;
	ld.const.u32 	%r103, [%rd10+20];
	mul.lo.s32 	%r104, %r103, %r100;
	cvt.rn.f32.s32 	%f54, %r104;
	add.f32 	%f55, %f51, %f54;
	add.s32 	%r105, %r197, 6;
	max.s32 	%r106, %r105, 0;
	min.s32 	%r107, %r5, %r106;
	add.s32 	%r108, %r107, %r15;
	mul.wide.s32 	%rd21, %r108, 4;
	add.s64 	%rd22, %rd1, %rd21;
	ld.global.u32 	%r109, [%rd22];
	ld.const.u32 	%r110, [%rd8+24];
	mul.lo.s32 	%r111, %r110, %r109;
	cvt.rn.f32.s32 	%f56, %r111;
	add.f32 	%f57, %f53, %f56;
	ld.const.u32 	%r112, [%rd10+24];
	mul.lo.s32 	%r113, %r112, %r109;
	cvt.rn.f32.s32 	%f58, %r113;
	add.f32 	%f59, %f55, %f58;
	add.s32 	%r114, %r197, 7;
	max.s32 	%r115, %r114, 0;
	min.s32 	%r116, %r5, %r115;
	add.s32 	%r117, %r116, %r15;
	mul.wide.s32 	%rd23, %r117, 4;
	add.s64 	%rd24, %rd1, %rd23;
	ld.global.u32 	%r118, [%rd24];
	ld.const.u32 	%r119, [%rd8+28];
	mul.lo.s32 	%r120, %r119, %r118;
	cvt.rn.f32.s32 	%f60, %r120;
	add.f32 	%f105, %f57, %f60;
	ld.const.u32 	%r121, [%rd10+28];
	mul.lo.s32 	%r122, %r121, %r118;
	cvt.rn.f32.s32 	%f61, %r122;
	add.f32 	%f106, %f59, %f61;
	add.s32 	%r199, %r199, 8;
	add.s32 	%r198, %r198, 8;
	add.s32 	%r197, %r197, 8;
	add.s32 	%r196, %r196, 8;
	setp.ne.s32 	%p6, %r198, 0;
	@%p6 bra 	$L__BB1_5;
	add.s32 	%r201, %r199, -3;
$L__BB1_7:
	setp.eq.s32 	%p7, %r9, 0;
	@%p7 bra 	$L__BB1_15;
	add.s32 	%r123, %r9, -1;
	setp.lt.u32 	%p8, %r123, 3;
	@%p8 bra 	$L__BB1_10;
	add.s32 	%r124, %r14, %r201;
	add.s32 	%r125, %r201, %r1;
	max.s32 	%r126, %r125, 0;
	min.s32 	%r127, %r5, %r126;
	add.s32 	%r128, %r127, %r15;
	mul.wide.s32 	%rd25, %r128, 4;
	add.s64 	%rd26, %rd1, %rd25;
	ld.global.u32 	%r129, [%rd26];
	mul.wide.s32 	%rd27, %r124, 4;
	add.s64 	%rd29, %rd50, %rd27;
	ld.const.u32 	%r130, [%rd29];
	mul.lo.s32 	%r131, %r130, %r129;
	cvt.rn.f32.s32 	%f63, %r131;
	add.f32 	%f64, %f105, %f63;
	add.s64 	%rd31, %rd52, %rd27;
	ld.const.u32 	%r132, [%rd31];
	mul.lo.s32 	%r133, %r132, %r129;
	cvt.rn.f32.s32 	%f65, %r133;
	add.f32 	%f66, %f106, %f65;
	add.s32 	%r134, %r125, 1;
	max.s32 	%r135, %r134, 0;
	min.s32 	%r136, %r5, %r135;
	add.s32 	%r137, %r136, %r15;
	mul.wide.s32 	%rd32, %r137, 4;
	add.s64 	%rd33, %rd1, %rd32;
	ld.global.u32 	%r138, [%rd33];
	ld.const.u32 	%r139, [%rd29+4];
	mul.lo.s32 	%r140, %r139, %r138;
	cvt.rn.f32.s32 	%f67, %r140;
	add.f32 	%f68, %f64, %f67;
	ld.const.u32 	%r141, [%rd31+4];
	mul.lo.s32 	%r142, %r141, %r138;
	cvt.rn.f32.s32 	%f69, %r142;
	add.f32 	%f70, %f66, %f69;
	add.s32 	%r143, %r125, 2;
	max.s32 	%r144, %r143, 0;
	min.s32 	%r145, %r5, %r144;
	add.s32 	%r146, %r145, %r15;
	mul.wide.s32 	%rd34, %r146, 4;
	add.s64 	%rd35, %rd1, %rd34;
	ld.global.u32 	%r147, [%rd35];
	ld.const.u32 	%r148, [%rd29+8];
	mul.lo.s32 	%r149, %r148, %r147;
	cvt.rn.f32.s32 	%f71, %r149;
	add.f32 	%f72, %f68, %f71;
	ld.const.u32 	%r150, [%rd31+8];
	mul.lo.s32 	%r151, %r150, %r147;
	cvt.rn.f32.s32 	%f73, %r151;
	add.f32 	%f74, %f70, %f73;
	add.s32 	%r152, %r125, 3;
	max.s32 	%r153, %r152, 0;
	min.s32 	%r154, %r5, %r153;
	add.s32 	%r155, %r154, %r15;
	mul.wide.s32 	%rd36, %r155, 4;
	add.s64 	%rd37, %rd1, %rd36;
	ld.global.u32 	%r156, [%rd37];
	ld.const.u32 	%r157, [%rd29+12];
	mul.lo.s32 	%r158, %r157, %r156;
	cvt.rn.f32.s32 	%f75, %r158;
	add.f32 	%f105, %f72, %f75;
	ld.const.u32 	%r159, [%rd31+12];
	mul.lo.s32 	%r160, %r159, %r156;
	cvt.rn.f32.s32 	%f76, %r160;
	add.f32 	%f106, %f74, %f76;
	add.s32 	%r201, %r201, 4;
$L__BB1_10:
	add.s32 	%r162, %r8, 1;
	and.b32  	%r161, %r162, 3;
	setp.eq.s32 	%p9, %r161, 0;
	@%p9 bra 	$L__BB1_15;
	setp.eq.s32 	%p10, %r161, 1;
	@%p10 bra 	$L__BB1_13;
	add.s32 	%r163, %r14, %r201;
	add.s32 	%r164, %r201, %r1;
	max.s32 	%r165, %r164, 0;
	min.s32 	%r166, %r5, %r165;
	add.s32 	%r167, %r166, %r15;
	mul.wide.s32 	%rd38, %r167, 4;
	add.s64 	%rd39, %rd1, %rd38;
	ld.global.u32 	%r168, [%rd39];
	mul.wide.s32 	%rd40, %r163, 4;
	add.s64 	%rd42, %rd50, %rd40;
	ld.const.u32 	%r169, [%rd42];
	mul.lo.s32 	%r170, %r169, %r168;
	cvt.rn.f32.s32 	%f78, %r170;
	add.f32 	%f79, %f105, %f78;
	add.s64 	%rd44, %rd52, %rd40;
	ld.const.u32 	%r171, [%rd44];
	mul.lo.s32 	%r172, %r171, %r168;
	cvt.rn.f32.s32 	%f80, %r172;
	add.f32 	%f81, %f106, %f80;
	add.s32 	%r173, %r164, 1;
	max.s32 	%r174, %r173, 0;
	min.s32 	%r175, %r5, %r174;
	add.s32 	%r176, %r175, %r15;
	mul.wide.s32 	%rd45, %r176, 4;
	add.s64 	%rd46, %rd1, %rd45;
	ld.global.u32 	%r177, [%rd46];
	ld.const.u32 	%r178, [%rd42+4];
	mul.lo.s32 	%r179, %r178, %r177;
	cvt.rn.f32.s32 	%f82, %r179;
	add.f32 	%f105, %f79, %f82;
	ld.const.u32 	%r180, [%rd44+4];
	mul.lo.s32 	%r181, %r180, %r177;
	cvt.rn.f32.s32 	%f83, %r181;
	add.f32 	%f106, %f81, %f83;
	add.s32 	%r201, %r201, 2;
$L__BB1_13:
	and.b32  	%r182, %r8, 1;
	setp.eq.b32 	%p11, %r182, 1;
	@%p11 bra 	$L__BB1_15;
	add.s32 	%r183, %r14, %r201;
	add.s32 	%r184, %r201, %r1;
	max.s32 	%r185, %r184, 0;
	min.s32 	%r186, %r5, %r185;
	add.s32 	%r187, %r186, %r15;
	mul.wide.s32 	%rd47, %r187, 4;
	add.s64 	%rd48, %rd1, %rd47;
	ld.global.u32 	%r188, [%rd48];
	mul.wide.s32 	%rd49, %r183, 4;
	add.s64 	%rd51, %rd50, %rd49;
	ld.const.u32 	%r189, [%rd51];
	mul.lo.s32 	%r190, %r189, %r188;
	cvt.rn.f32.s32 	%f84, %r190;
	add.f32 	%f105, %f105, %f84;
	add.s64 	%rd53, %rd52, %rd49;
	ld.const.u32 	%r191, [%rd53];
	mul.lo.s32 	%r192, %r191, %r188;
	cvt.rn.f32.s32 	%f85, %r192;
	add.f32 	%f106, %f106, %f85;
$L__BB1_15:
	add.s32 	%r195, %r11, 1;
	setp.ne.s32 	%p12, %r11, %r7;
	@%p12 bra 	$L__BB1_3;
$L__BB1_16:
	abs.f32 	%f86, %f105;
	abs.f32 	%f87, %f106;
	add.f32 	%f88, %f86, %f87;
	cvt.rzi.s32.f32 	%r193, %f88;
	mad.lo.s32 	%r194, %r33, %r43, %r1;
	cvta.to.global.u64 	%rd54, %rd2;
	mul.wide.s32 	%rd55, %r194, 4;
	add.s64 	%rd56, %rd54, %rd55;
	st.global.u32 	[%rd56], %r193;
$L__BB1_17:
	ret;

}
	// .globl	_Z10upTrianglePiiiiiiS_
.visible .entry _Z10upTrianglePiiiiiiS_(
	.param .u64 .ptr .align 1 _Z10upTrianglePiiiiiiS__param_0,
	.param .u32 _Z10upTrianglePiiiiiiS__param_1,
	.param .u32 _Z10upTrianglePiiiiiiS__param_2,
	.param .u32 _Z10upTrianglePiiiiiiS__param_3,
	.param .u32 _Z10upTrianglePiiiiiiS__param_4,
	.param .u32 _Z10upTrianglePiiiiiiS__param_5,
	.param .u64 .ptr .align 1 _Z10upTrianglePiiiiiiS__param_6
)
{
	.reg .pred 	%p<16>;
	.reg .b32 	%r<140>;
	.reg .b64 	%rd<63>;

	ld.param.u64 	%rd9, [_Z10upTrianglePiiiiiiS__param_0];
	ld.param.u32 	%r32, [_Z10upTrianglePiiiiiiS__param_1];
	ld.param.u32 	%r133, [_Z10upTrianglePiiiiiiS__param_3];
	ld.param.u32 	%r34, [_Z10upTrianglePiiiiiiS__param_4];
	ld.param.u32 	%r35, [_Z10upTrianglePiiiiiiS__param_5];
	ld.param.u64 	%rd10, [_Z10upTrianglePiiiiiiS__param_6];
	cvta.to.global.u64 	%rd1, %rd10;
	cvta.to.global.u64 	%rd2, %rd9;
	mov.u32 	%r36, %ctaid.x;
	mov.u32 	%r37, %ntid.x;
	mov.u32 	%r38, %tid.x;
	mad.lo.s32 	%r39, %r37, %r36, %r38;
	mul.lo.s32 	%r135, %r39, %r35;
	setp.lt.s32 	%p1, %r133, %r34;
	@%p1 bra 	$L__BB2_25;
	add.s32 	%r2, %r32, -1;
	add.s32 	%r134, %r135, %r35;
	mov.b32 	%r132, 0;
$L__BB2_2:
	mov.u32 	%r5, %r133;
	shl.b32 	%r41, %r132, 1;
	sub.s32 	%r8, %r35, %r41;
	setp.ge.s32 	%p2, %r135, %r134;
	@%p2 bra 	$L__BB2_24;
	mul.lo.s32 	%r9, %r5, %r32;
	add.s32 	%r10, %r9, %r32;
	add.s32 	%r11, %r10, -1;
	and.b32  	%r12, %r8, 3;
	setp.eq.s32 	%p3, %r12, 0;
	mov.u32 	%r136, %r135;
	@%p3 bra 	$L__BB2_13;
	setp.ge.s32 	%p4, %r135, %r32;
	@%p4 bra 	$L__BB2_6;
	add.s32 	%r42, %r135, %r9;
	add.s32 	%r43, %r42, %r32;
	max.s32 	%r44, %r135, 1;
	add.s32 	%r45, %r11, %r44;
	add.s32 	%r46, %r135, 1;
	min.s32 	%r47, %r2, %r46;
	add.s32 	%r48, %r47, %r10;
	mul.wide.s32 	%rd11, %r42, 4;
	add.s64 	%rd12, %rd2, %rd11;
	ld.global.u32 	%r49, [%rd12];
	mul.wide.s32 	%rd13, %r43, 4;
	add.s64 	%rd14, %rd1, %rd13;
	ld.global.u32 	%r50, [%rd14];
	mul.wide.s32 	%rd15, %r45, 4;
	add.s64 	%rd16, %rd1, %rd15;
	ld.global.u32 	%r51, [%rd16];
	mul.wide.s32 	%rd17, %r48, 4;
	add.s64 	%rd18, %rd1, %rd17;
	ld.global.u32 	%r52, [%rd18];
	min.s32 	%r53, %r51, %r52;
	min.s32 	%r54, %r50, %r53;
	add.s32 	%r55, %r54, %r49;
	add.s64 	%rd19, %rd1, %rd11;
	st.global.u32 	[%rd19], %r55;
$L__BB2_6:
	add.s32 	%r136, %r135, 1;
	setp.eq.s32 	%p5, %r12, 1;
	@%p5 bra 	$L__BB2_13;
	setp.ge.s32 	%p6, %r136, %r32;
	cvt.s64.s32 	%rd20, %r10;
	cvt.s64.s32 	%rd21, %r135;
	add.s64 	%rd22, %rd21, %rd20;
	shl.b64 	%rd23, %rd22, 2;
	add.s64 	%rd3, %rd1, %rd23;
	cvt.s64.s32 	%rd24, %r9;
	add.s64 	%rd25, %rd21, %rd24;
	shl.b64 	%rd26, %rd25, 2;
	add.s64 	%rd4, %rd1, %rd26;
	add.s64 	%rd5, %rd2, %rd26;
	@%p6 bra 	$L__BB2_9;
	max.s32 	%r56, %r136, 1;
	add.s32 	%r57, %r11, %r56;
	add.s32 	%r58, %r135, 2;
	min.s32 	%r59, %r2, %r58;
	add.s32 	%r60, %r59, %r10;
	ld.global.u32 	%r61, [%rd5+4];
	ld.global.u32 	%r62, [%rd3+4];
	mul.wide.s32 	%rd27, %r57, 4;
	add.s64 	%rd28, %rd1, %rd27;
	ld.global.u32 	%r63, [%rd28];
	mul.wide.s32 	%rd29, %r60, 4;
	add.s64 	%rd30, %rd1, %rd29;
	ld.global.u32 	%r64, [%rd30];
	min.s32 	%r65, %r63, %r64;
	min.s32 	%r66, %r62, %r65;
	add.s32 	%r67, %r66, %r61;
	st.global.u32 	[%rd4+4], %r67;
$L__BB2_9:
	add.s32 	%r136, %r135, 2;
	setp.eq.s32 	%p7, %r12, 2;
	@%p7 bra 	$L__BB2_13;
	setp.ge.s32 	%p8, %r136, %r32;
	@%p8 bra 	$L__BB2_12;
	max.s32 	%r68, %r136, 1;
	add.s32 	%r69, %r11, %r68;
	add.s32 	%r70, %r135, 3;
	min.s32 	%r71, %r2, %r70;
	add.s32 	%r72, %r71, %r10;
	ld.global.u32 	%r73, [%rd5+8];
	ld.global.u32 	%r74, [%rd3+8];
	mul.wide.s32 	%rd31, %r69, 4;
	add.s64 	%rd32, %rd1, %rd31;
	ld.global.u32 	%r75, [%rd32];
	mul.wide.s32 	%rd33, %r72, 4;
	add.s64 	%rd34, %rd1, %rd33;
	ld.global.u32 	%r76, [%rd34];
	min.s32 	%r77, %r75, %r76;
	min.s32 	%r78, %r74, %r77;
	add.s32 	%r79, %r78, %r73;
	st.global.u32 	[%rd4+8], %r79;
$L__BB2_12:
	add.s32 	%r136, %r135, 3;
$L__BB2_13:
	add.s32 	%r80, %r8, -1;
	setp.lt.u32 	%p9, %r80, 3;
	@%p9 bra 	$L__BB2_24;
	add.s32 	%r139, %r136, 2;
	mad.lo.s32 	%r81, %r32, %r5, %r32;
	add.s32 	%r138, %r136, %r81;
	add.s32 	%r137, %r136, %r9;
	cvt.s64.s32 	%rd44, %r10;
	cvt.s64.s32 	%rd48, %r9;
$L__BB2_15:
	add.s32 	%r23, %r139, -2;
	setp.ge.s32 	%p10, %r23, %r32;
	@%p10 bra 	$L__BB2_17;
	max.s32 	%r82, %r23, 1;
	add.s32 	%r83, %r11, %r82;
	add.s32 	%r84, %r139, -1;
	min.s32 	%r85, %r2, %r84;
	add.s32 	%r86, %r85, %r10;
	mul.wide.s32 	%rd35, %r137, 4;
	add.s64 	%rd36, %rd2, %rd35;
	ld.global.u32 	%r87, [%rd36];
	mul.wide.s32 	%rd37, %r138, 4;
	add.s64 	%rd38, %rd1, %rd37;
	ld.global.u32 	%r88, [%rd38];
	mul.wide.s32 	%rd39, %r83, 4;
	add.s64 	%rd40, %rd1, %rd39;
	ld.global.u32 	%r89, [%rd40];
	mul.wide.s32 	%rd41, %r86, 4;
	add.s64 	%rd42, %rd1, %rd41;
	ld.global.u32 	%r90, [%rd42];
	min.s32 	%r91, %r89, %r90;
	min.s32 	%r92, %r88, %r91;
	add.s32 	%r93, %r92, %r87;
	add.s64 	%rd43, %rd1, %rd35;
	st.global.u32 	[%rd43], %r93;
$L__BB2_17:
	add.s32 	%r94, %r23, 1;
	setp.ge.s32 	%p11, %r94, %r32;
	cvt.s64.s32 	%rd45, %r23;
	add.s64 	%rd46, %rd45, %rd44;
	shl.b64 	%rd47, %rd46, 2;
	add.s64 	%rd6, %rd1, %rd47;
	add.s64 	%rd49, %rd45, %rd48;
	shl.b64 	%rd50, %rd49, 2;
	add.s64 	%rd7, %rd1, %rd50;
	add.s64 	%rd8, %rd2, %rd50;
	@%p11 bra 	$L__BB2_19;
	add.s32 	%r95, %r139, -1;
	max.s32 	%r96, %r95, 1;
	add.s32 	%r97, %r11, %r96;
	min.s32 	%r98, %r2, %r139;
	add.s32 	%r99, %r98, %r10;
	ld.global.u32 	%r100, [%rd8+4];
	ld.global.u32 	%r101, [%rd6+4];
	mul.wide.s32 	%rd51, %r97, 4;
	add.s64 	%rd52, %rd1, %rd51;
	ld.global.u32 	%r102, [%rd52];
	mul.wide.s32 	%rd53, %r99, 4;
	add.s64 	%rd54, %rd1, %rd53;
	ld.global.u32 	%r103, [%rd54];
	min.s32 	%r104, %r102, %r103;
	min.s32 	%r105, %r101, %r104;
	add.s32 	%r106, %r105, %r100;
	st.global.u32 	[%rd7+4], %r106;
$L__BB2_19:
	setp.ge.s32 	%p12, %r139, %r32;
	@%p12 bra 	$L__BB2_21;
	max.s32 	%r107, %r139, 1;
	add.s32 	%r108, %r11, %r107;
	add.s32 	%r109, %r139, 1;
	min.s32 	%r110, %r2, %r109;
	add.s32 	%r111, %r110, %r10;
	ld.global.u32 	%r112, [%rd8+8];
	ld.global.u32 	%r113, [%rd6+8];
	mul.wide.s32 	%rd55, %r108, 4;
	add.s64 	%rd56, %rd1, %rd55;
	ld.global.u32 	%r114, [%rd56];
	mul.wide.s32 	%rd57, %r111, 4;
	add.s64 	%rd58, %rd1, %rd57;
	ld.global.u32 	%r115, [%rd58];
	min.s32 	%r116, %r114, %r115;
	min.s32 	%r117, %r113, %r116;
	add.s32 	%r118, %r117, %r112;
	st.global.u32 	[%rd7+8], %r118;
$L__BB2_21:
	add.s32 	%r24, %r139, 1;
	setp.ge.s32 	%p13, %r24, %r32;
	@%p13 bra 	$L__BB2_23;
	max.s32 	%r119, %r24, 1;
	add.s32 	%r120, %r11, %r119;
	add.s32 	%r121, %r139, 2;
	min.s32 	%r122, %r2, %r121;
	add.s32 	%r123, %r122, %r10;
	ld.global.u32 	%r124, [%rd8+12];
	ld.global.u32 	%r125, [%rd6+12];
	mul.wide.s32 	%rd59, %r120, 4;
	add.s64 	%rd60, %rd1, %rd59;
	ld.global.u32 	%r126, [%rd60];
	mul.wide.s32 	%rd61, %r123, 4;
	add.s64 	%rd62, %rd1, %rd61;
	ld.global.u32 	%r127, [%rd62];
	min.s32 	%r128, %r126, %r127;
	min.s32 	%r129, %r125, %r128;
	add.s32 	%r130, %r129, %r124;
	st.global.u32 	[%rd7+12], %r130;
$L__BB2_23:
	add.s32 	%r139, %r139, 4;
	add.s32 	%r138, %r138, 4;
	add.s32 	%r137, %r137, 4;
	add.s32 	%r131, %r24, 1;
	setp.ne.s32 	%p14, %r131, %r134;
	@%p14 bra 	$L__BB2_15;
$L__BB2_24:
	add.s32 	%r135, %r135, 1;
	add.s32 	%r133, %r5, -1;
	setp.gt.s32 	%p15, %r5, %r34;
	add.s32 	%r132, %r132, 1;
	add.s32 	%r134, %r134, -1;
	@%p15 bra 	$L__BB2_2;
$L__BB2_25:
	ret;

}
	// .globl	_Z12downTrianglePiiiiiiS_
.visible .entry _Z12downTrianglePiiiiiiS_(
	.param .u64 .ptr .align 1 _Z12downTrianglePiiiiiiS__param_0,
	.param .u32 _Z12downTrianglePiiiiiiS__param_1,
	.param .u32 _Z12downTrianglePiiiiiiS__param_2,
	.param .u32 _Z12downTrianglePiiiiiiS__param_3,
	.param .u32 _Z12downTrianglePiiiiiiS__param_4,
	.param .u32 _Z12downTrianglePiiiiiiS__param_5,
	.param .u64 .ptr .align 1 _Z12downTrianglePiiiiiiS__param_6
)
{
	.reg .pred 	%p<25>;
	.reg .b32 	%r<129>;
	.reg .b64 	%rd<64>;

	ld.param.u64 	%rd3, [_Z12downTrianglePiiiiiiS__param_0];
	ld.param.u32 	%r27, [_Z12downTrianglePiiiiiiS__param_1];
	ld.param.u32 	%r123, [_Z12downTrianglePiiiiiiS__param_3];
	ld.param.u32 	%r29, [_Z12downTrianglePiiiiiiS__param_4];
	ld.param.u32 	%r30, [_Z12downTrianglePiiiiiiS__param_5];
	ld.param.u64 	%rd4, [_Z12downTrianglePiiiiiiS__param_6];
	cvta.to.global.u64 	%rd1, %rd4;
	cvta.to.global.u64 	%rd2, %rd3;
	setp.lt.s32 	%p1, %r123, %r29;
	@%p1 bra 	$L__BB3_21;
	mov.u32 	%r32, %ctaid.x;
	mov.u32 	%r33, %ntid.x;
	mov.u32 	%r34, %tid.x;
	mad.lo.s32 	%r35, %r33, %r32, %r34;
	mul.lo.s32 	%r122, %r30, %r35;
	add.s32 	%r2, %r27, -1;
	mov.b32 	%r121, 0;
	mov.u32 	%r124, %r122;
$L__BB3_2:
	mov.u32 	%r6, %r124;
	mov.u32 	%r5, %r123;
	mov.u32 	%r4, %r122;
	add.s32 	%r124, %r6, 1;
	add.s32 	%r122, %r4, -1;
	setp.gt.s32 	%p2, %r122, %r6;
	@%p2 bra 	$L__BB3_20;
	mul.lo.s32 	%r9, %r5, %r27;
	add.s32 	%r10, %r9, %r27;
	add.s32 	%r11, %r10, -1;
	and.b32  	%r36, %r121, 1;
	setp.eq.b32 	%p3, %r36, 1;
	mov.u32 	%r125, %r122;
	@%p3 bra 	$L__BB3_9;
	setp.lt.s32 	%p4, %r4, 1;
	setp.gt.s32 	%p5, %r4, %r27;
	or.pred  	%p6, %p4, %p5;
	@%p6 bra 	$L__BB3_6;
	max.u32 	%r37, %r122, 1;
	add.s32 	%r38, %r11, %r37;
	min.s32 	%r39, %r2, %r4;
	add.s32 	%r40, %r39, %r10;
	cvt.s64.s32 	%rd5, %r9;
	cvt.u64.u32 	%rd6, %r4;
	add.s64 	%rd7, %rd6, %rd5;
	shl.b64 	%rd8, %rd7, 2;
	add.s64 	%rd9, %rd2, %rd8;
	ld.global.u32 	%r41, [%rd9+-4];
	cvt.s64.s32 	%rd10, %r10;
	add.s64 	%rd11, %rd6, %rd10;
	shl.b64 	%rd12, %rd11, 2;
	add.s64 	%rd13, %rd1, %rd12;
	ld.global.u32 	%r42, [%rd13+-4];
	mul.wide.s32 	%rd14, %r38, 4;
	add.s64 	%rd15, %rd1, %rd14;
	ld.global.u32 	%r43, [%rd15];
	mul.wide.s32 	%rd16, %r40, 4;
	add.s64 	%rd17, %rd1, %rd16;
	ld.global.u32 	%r44, [%rd17];
	min.s32 	%r45, %r43, %r44;
	min.s32 	%r46, %r42, %r45;
	add.s32 	%r47, %r46, %r41;
	add.s64 	%rd18, %rd1, %rd8;
	st.global.u32 	[%rd18+-4], %r47;
$L__BB3_6:
	setp.lt.s32 	%p7, %r4, 0;
	setp.ge.s32 	%p8, %r4, %r27;
	or.pred  	%p9, %p7, %p8;
	@%p9 bra 	$L__BB3_8;
	add.s32 	%r48, %r4, %r9;
	add.s32 	%r49, %r48, %r27;
	max.u32 	%r50, %r4, 1;
	add.s32 	%r51, %r11, %r50;
	add.s32 	%r52, %r4, 1;
	min.s32 	%r53, %r2, %r52;
	add.s32 	%r54, %r53, %r10;
	mul.wide.s32 	%rd19, %r48, 4;
	add.s64 	%rd20, %rd2, %rd19;
	ld.global.u32 	%r55, [%rd20];
	mul.wide.s32 	%rd21, %r49, 4;
	add.s64 	%rd22, %rd1, %rd21;
	ld.global.u32 	%r56, [%rd22];
	mul.wide.s32 	%rd23, %r51, 4;
	add.s64 	%rd24, %rd1, %rd23;
	ld.global.u32 	%r57, [%rd24];
	mul.wide.s32 	%rd25, %r54, 4;
	add.s64 	%rd26, %rd1, %rd25;
	ld.global.u32 	%r58, [%rd26];
	min.s32 	%r59, %r57, %r58;
	min.s32 	%r60, %r56, %r59;
	add.s32 	%r61, %r60, %r55;
	add.s64 	%rd27, %rd1, %rd19;
	st.global.u32 	[%rd27], %r61;
$L__BB3_8:
	add.s32 	%r125, %r4, 1;
$L__BB3_9:
	and.b32  	%r62, %r121, 2147483647;
	setp.eq.s32 	%p10, %r62, 0;
	@%p10 bra 	$L__BB3_20;
	add.s32 	%r128, %r125, 2;
	add.s32 	%r63, %r125, 1;
	mad.lo.s32 	%r64, %r27, %r5, %r27;
	add.s32 	%r127, %r63, %r64;
	add.s32 	%r126, %r63, %r9;
$L__BB3_11:
	add.s32 	%r20, %r128, -2;
	setp.lt.s32 	%p11, %r20, 0;
	setp.ge.s32 	%p12, %r20, %r27;
	or.pred  	%p13, %p11, %p12;
	@%p13 bra 	$L__BB3_13;
	add.s32 	%r65, %r126, -1;
	add.s32 	%r66, %r127, -1;
	max.u32 	%r67, %r20, 1;
	add.s32 	%r68, %r11, %r67;
	add.s32 	%r69, %r128, -1;
	min.s32 	%r70, %r2, %r69;
	add.s32 	%r71, %r70, %r10;
	mul.wide.s32 	%rd28, %r65, 4;
	add.s64 	%rd29, %rd2, %rd28;
	ld.global.u32 	%r72, [%rd29];
	mul.wide.s32 	%rd30, %r66, 4;
	add.s64 	%rd31, %rd1, %rd30;
	ld.global.u32 	%r73, [%rd31];
	mul.wide.s32 	%rd32, %r68, 4;
	add.s64 	%rd33, %rd1, %rd32;
	ld.global.u32 	%r74, [%rd33];
	mul.wide.s32 	%rd34, %r71, 4;
	add.s64 	%rd35, %rd1, %rd34;
	ld.global.u32 	%r75, [%rd35];
	min.s32 	%r76, %r74, %r75;
	min.s32 	%r77, %r73, %r76;
	add.s32 	%r78, %r77, %r72;
	add.s64 	%rd36, %rd1, %rd28;
	st.global.u32 	[%rd36], %r78;
$L__BB3_13:
	add.s32 	%r79, %r20, 1;
	setp.lt.s32 	%p14, %r79, 0;
	setp.ge.s32 	%p15, %r79, %r27;
	or.pred  	%p16, %p14, %p15;
	@%p16 bra 	$L__BB3_15;
	add.s32 	%r80, %r128, -1;
	max.u32 	%r81, %r80, 1;
	add.s32 	%r82, %r11, %r81;
	min.s32 	%r83, %r2, %r128;
	add.s32 	%r84, %r83, %r10;
	mul.wide.s32 	%rd37, %r126, 4;
	add.s64 	%rd38, %rd2, %rd37;
	ld.global.u32 	%r85, [%rd38];
	mul.wide.s32 	%rd39, %r127, 4;
	add.s64 	%rd40, %rd1, %rd39;
	ld.global.u32 	%r86, [%rd40];
	mul.wide.s32 	%rd41, %r82, 4;
	add.s64 	%rd42, %rd1, %rd41;
	ld.global.u32 	%r87, [%rd42];
	mul.wide.s32 	%rd43, %r84, 4;
	add.s64 	%rd44, %rd1, %rd43;
	ld.global.u32 	%r88, [%rd44];
	min.s32 	%r89, %r87, %r88;
	min.s32 	%r90, %r86, %r89;
	add.s32 	%r91, %r90, %r85;
	add.s64 	%rd45, %rd1, %rd37;
	st.global.u32 	[%rd45], %r91;
$L__BB3_15:
	setp.lt.s32 	%p17, %r128, 0;
	setp.ge.s32 	%p18, %r128, %r27;
	or.pred  	%p19, %p17, %p18;
	@%p19 bra 	$L__BB3_17;
	add.s32 	%r92, %r126, 1;
	add.s32 	%r93, %r127, 1;
	max.u32 	%r94, %r128, 1;
	add.s32 	%r95, %r11, %r94;
	add.s32 	%r96, %r128, 1;
	min.s32 	%r97, %r2, %r96;
	add.s32 	%r98, %r97, %r10;
	mul.wide.s32 	%rd46, %r92, 4;
	add.s64 	%rd47, %rd2, %rd46;
	ld.global.u32 	%r99, [%rd47];
	mul.wide.s32 	%rd48, %r93, 4;
	add.s64 	%rd49, %rd1, %rd48;
	ld.global.u32 	%r100, [%rd49];
	mul.wide.s32 	%rd50, %r95, 4;
	add.s64 	%rd51, %rd1, %rd50;
	ld.global.u32 	%r101, [%rd51];
	mul.wide.s32 	%rd52, %r98, 4;
	add.s64 	%rd53, %rd1, %rd52;
	ld.global.u32 	%r102, [%rd53];
	min.s32 	%r103, %r101, %r102;
	min.s32 	%r104, %r100, %r103;
	add.s32 	%r105, %r104, %r99;
	add.s64 	%rd54, %rd1, %rd46;
	st.global.u32 	[%rd54], %r105;
$L__BB3_17:
	add.s32 	%r21, %r128, 1;
	setp.lt.s32 	%p20, %r21, 0;
	setp.ge.s32 	%p21, %r21, %r27;
	or.pred  	%p22, %p20, %p21;
	@%p22 bra 	$L__BB3_19;
	add.s32 	%r106, %r126, 2;
	add.s32 	%r107, %r127, 2;
	max.u32 	%r108, %r21, 1;
	add.s32 	%r109, %r11, %r108;
	add.s32 	%r110, %r128, 2;
	min.s32 	%r111, %r2, %r110;
	add.s32 	%r112, %r111, %r10;
	mul.wide.s32 	%rd55, %r106, 4;
	add.s64 	%rd56, %rd2, %rd55;
	ld.global.u32 	%r113, [%rd56];
	mul.wide.s32 	%rd57, %r107, 4;
	add.s64 	%rd58, %rd1, %rd57;
	ld.global.u32 	%r114, [%rd58];
	mul.wide.s32 	%rd59, %r109, 4;
	add.s64 	%rd60, %rd1, %rd59;
	ld.global.u32 	%r115, [%rd60];
	mul.wide.s32 	%rd61, %r112, 4;
	add.s64 	%rd62, %rd1, %rd61;
	ld.global.u32 	%r116, [%rd62];
	min.s32 	%r117, %r115, %r116;
	min.s32 	%r118, %r114, %r117;
	add.s32 	%r119, %r118, %r113;
	add.s64 	%rd63, %rd1, %rd55;
	st.global.u32 	[%rd63], %r119;
$L__BB3_19:
	add.s32 	%r128, %r128, 4;
	add.s32 	%r127, %r127, 4;
	add.s32 	%r126, %r126, 4;
	add.s32 	%r120, %r21, 1;
	setp.ne.s32 	%p23, %r120, %r124;
	@%p23 bra 	$L__BB3_11;
$L__BB3_20:
	add.s32 	%r123, %r5, -1;
	setp.gt.s32 	%p24, %r5, %r29;
	add.s32 	%r121, %r121, 1;
	@%p24 bra 	$L__BB3_2;
$L__BB3_21:
	ret;

}
	// .globl	_Z13getMinColSeamPiiS_
.visible .entry _Z13getMinColSeamPiiS_(
	.param .u64 .ptr .align 1 _Z13getMinColSeamPiiS__param_0,
	.param .u32 _Z13getMinColSeamPiiS__param_1,
	.param .u64 .ptr .align 1 _Z13getMinColSeamPiiS__param_2
)
{
	.reg .pred 	%p<9>;
	.reg .b32 	%r<25>;
	.reg .b64 	%rd<11>;

	ld.param.u64 	%rd2, [_Z13getMinColSeamPiiS__param_0];
	ld.param.u32 	%r10, [_Z13getMinColSeamPiiS__param_1];
	ld.param.u64 	%rd3, [_Z13getMinColSeamPiiS__param_2];
	mov.u32 	%r1, %ntid.x;
	mov.u32 	%r2, %ctaid.x;
	mov.u32 	%r3, %tid.x;
	mad.lo.s32 	%r11, %r1, %r2, %r3;
	shl.b32 	%r4, %r11, 1;
	setp.ge.s32 	%p1, %r4, %r10;
	shl.b32 	%r12, %r3, 2;
	mov.u32 	%r13, s_mem;
	add.s32 	%r5, %r13, %r12;
	@%p1 bra 	$L__BB4_2;
	st.shared.u32 	[%r5], %r4;
$L__BB4_2:
	add.s32 	%r6, %r4, 1;
	setp.ge.s32 	%p2, %r6, %r10;
	@%p2 bra 	$L__BB4_4;
	st.shared.u32 	[%r5+4], %r6;
$L__BB4_4:
	cvta.to.global.u64 	%rd1, %rd2;
	bar.sync 	0;
	mov.b32 	%r24, 1;
$L__BB4_5:
	mov.u32 	%r7, %r24;
	add.s32 	%r15, %r7, -1;
	and.b32  	%r16, %r15, %r3;
	setp.ne.s32 	%p3, %r16, 0;
	add.s32 	%r17, %r4, %r7;
	setp.ge.s32 	%p4, %r17, %r10;
	or.pred  	%p5, %p3, %p4;
	@%p5 bra 	$L__BB4_8;
	ld.shared.u32 	%r18, [%r5];
	mul.wide.s32 	%rd4, %r18, 4;
	add.s64 	%rd5, %rd1, %rd4;
	ld.global.u32 	%r19, [%rd5];
	shl.b32 	%r20, %r7, 2;
	add.s32 	%r21, %r5, %r20;
	ld.shared.u32 	%r8, [%r21];
	mul.wide.s32 	%rd6, %r8, 4;
	add.s64 	%rd7, %rd1, %rd6;
	ld.global.u32 	%r22, [%rd7];
	setp.le.s32 	%p6, %r19, %r22;
	@%p6 bra 	$L__BB4_8;
	st.shared.u32 	[%r5], %r8;
$L__BB4_8:
	bar.sync 	0;
	shl.b32 	%r24, %r7, 1;
	setp.lt.u32 	%p7, %r7, %r1;
	@%p7 bra 	$L__BB4_5;
	setp.ne.s32 	%p8, %r3, 0;
	@%p8 bra 	$L__BB4_11;
	ld.shared.u32 	%r23, [s_mem];
	cvta.to.global.u64 	%rd8, %rd3;
	mul.wide.u32 	%rd9, %r2, 4;
	add.s64 	%rd10, %rd8, %rd9;
	st.global.u32 	[%rd10], %r23;
$L__BB4_11:
	ret;

}


// ===== COMPILED SASS (sm_100) =====

	.target	sm_100

	.elftype	@"ET_EXEC"


//--------------------- .note.nv.tkinfo           --------------------------
	.section	.note.nv.tkinfo,"",@"SHT_NOTE"
	.sectionflags	@"SHF_NOTE_NV_TKINFO"
	.tkinfo
        /*0018*/ 	.word	0x00000002
        /*0030*/ 	.string	""
        /*0030*/ 	.string	"ptxas"
        /*0030*/ 	.string	"Cuda compilation tools, release 13.0, V13.0.88"
        /*0030*/ 	.string	"Build cuda_13.0.r13.0/compiler.36424714_0"
        /*0030*/ 	.string	"-arch sm_100 -m 64 "



//--------------------- .note.nv.cuinfo           --------------------------
	.section	.note.nv.cuinfo,"",@"SHT_NOTE"
	.sectionflags	@"SHF_NOTE_NV_CUINFO"
        /*0018*/ 	.short	0x0002
        /*001a*/ 	.short	0x0064
        /*001c*/ 	.short	0x0082
	.zero		2


//--------------------- .nv.info                  --------------------------
	.section	.nv.info,"",@"SHT_CUDA_INFO"
	.align	4


	//----- nvinfo : EIATTR_REGCOUNT
	.align		4
        /*0000*/ 	.byte	0x04, 0x2f
        /*0002*/ 	.short	(.L_3 - .L_2)
	.align		4
.L_2:
        /*0004*/ 	.word	index@(_Z21convertRgb2GrayKernelP6uchar3iiPi)
        /*0008*/ 	.word	0x0000000e


	//----- nvinfo : EIATTR_FRAME_SIZE
	.align		4
.L_3:
        /*000c*/ 	.byte	0x04, 0x11
        /*000e*/ 	.short	(.L_5 - .L_4)
	.align		4
.L_4:
        /*0010*/ 	.word	index@(_Z21convertRgb2GrayKernelP6uchar3iiPi)
        /*0014*/ 	.word	0x00000000


	//----- nvinfo : EIATTR_REGCOUNT
	.align		4
.L_5:
        /*0018*/ 	.byte	0x04, 0x2f
        /*001a*/ 	.short	(.L_7 - .L_6)
	.align		4
.L_6:
        /*001c*/ 	.word	index@(_Z25getPixelsImportanceKernelPiiiiS_)
        /*0020*/ 	.word	0x00000020


	//----- nvinfo : EIATTR_FRAME_SIZE
	.align		4
.L_7:
        /*0024*/ 	.byte	0x04, 0x11
        /*0026*/ 	.short	(.L_9 - .L_8)
	.align		4
.L_8:
        /*0028*/ 	.word	index@(_Z25getPixelsImportanceKernelPiiiiS_)
        /*002c*/ 	.word	0x00000000


	//----- nvinfo : EIATTR_REGCOUNT
	.align		4
.L_9:
        /*0030*/ 	.byte	0x04, 0x2f
        /*0032*/ 	.short	(.L_11 - .L_10)
	.align		4
.L_10:
        /*0034*/ 	.word	index@(_Z10upTrianglePiiiiiiS_)
        /*0038*/ 	.word	0x00000020


	//----- nvinfo : EIATTR_FRAME_SIZE
	.align		4
.L_11:
        /*003c*/ 	.byte	0x04, 0x11
        /*003e*/ 	.short	(.L_13 - .L_12)
	.align		4
.L_12:
        /*0040*/ 	.word	index@(_Z10upTrianglePiiiiiiS_)
        /*0044*/ 	.word	0x00000000


	//----- nvinfo : EIATTR_REGCOUNT
	.align		4
.L_13:
        /*0048*/ 	.byte	0x04, 0x2f
        /*004a*/ 	.short	(.L_15 - .L_14)
	.align		4
.L_14:
        /*004c*/ 	.word	index@(_Z12downTrianglePiiiiiiS_)
        /*0050*/ 	.word	0x00000020


	//----- nvinfo : EIATTR_FRAME_SIZE
	.align		4
.L_15:
        /*0054*/ 	.byte	0x04, 0x11
        /*0056*/ 	.short	(.L_17 - .L_16)
	.align		4
.L_16:
        /*0058*/ 	.word	index@(_Z12downTrianglePiiiiiiS_)
        /*005c*/ 	.word	0x00000000


	//----- nvinfo : EIATTR_REGCOUNT
	.align		4
.L_17:
        /*0060*/ 	.byte	0x04, 0x2f
        /*0062*/ 	.short	(.L_19 - .L_18)
	.align		4
.L_18:
        /*0064*/ 	.word	index@(_Z13getMinColSeamPiiS_)
        /*0068*/ 	.word	0x0000000f


	//----- nvinfo : EIATTR_FRAME_SIZE
	.align		4
.L_19:
        /*006c*/ 	.byte	0x04, 0x11
        /*006e*/ 	.short	(.L_21 - .L_20)
	.align		4
.L_20:
        /*0070*/ 	.word	index@(_Z13getMinColSeamPiiS_)
        /*0074*/ 	.word	0x00000000


	//----- nvinfo : EIATTR_MIN_STACK_SIZE
	.align		4
.L_21:
        /*0078*/ 	.byte	0x04, 0x12
        /*007a*/ 	.short	(.L_23 - .L_22)
	.align		4
.L_22:
        /*007c*/ 	.word	index@(_Z13getMinColSeamPiiS_)
        /*0080*/ 	.word	0x00000000


	//----- nvinfo : EIATTR_MIN_STACK_SIZE
	.align		4
.L_23:
        /*0084*/ 	.byte	0x04, 0x12
        /*0086*/ 	.short	(.L_25 - .L_24)
	.align		4
.L_24:
        /*0088*/ 	.word	index@(_Z12downTrianglePiiiiiiS_)
        /*008c*/ 	.word	0x00000000


	//----- nvinfo : EIATTR_MIN_STACK_SIZE
	.align		4
.L_25:
        /*0090*/ 	.byte	0x04, 0x12
        /*0092*/ 	.short	(.L_27 - .L_26)
	.align		4
.L_26:
        /*0094*/ 	.word	index@(_Z10upTrianglePiiiiiiS_)
        /*0098*/ 	.word	0x00000000


	//----- nvinfo : EIATTR_MIN_STACK_SIZE
	.align		4
.L_27:
        /*009c*/ 	.byte	0x04, 0x12
        /*009e*/ 	.short	(.L_29 - .L_28)
	.align		4
.L_28:
        /*00a0*/ 	.word	index@(_Z25getPixelsImportanceKernelPiiiiS_)
        /*00a4*/ 	.word	0x00000000


	//----- nvinfo : EIATTR_MIN_STACK_SIZE
	.align		4
.L_29:
        /*00a8*/ 	.byte	0x04, 0x12
        /*00aa*/ 	.short	(.L_31 - .L_30)
	.align		4
.L_30:
        /*00ac*/ 	.word	index@(_Z21convertRgb2GrayKernelP6uchar3iiPi)
        /*00b0*/ 	.word	0x00000000
.L_31:


//--------------------- .nv.compat                --------------------------
	.section	.nv.compat,"",@"SHT_CUDA_COMPAT_INFO"
	.align	4
        /*0000*/ 	.byte	0x02, 0x09, 0x00, 0x00, 0x02, 0x02, 0x01, 0x00, 0x02, 0x05, 0x05, 0x00, 0x03, 0x07, 0x01, 0x01
        /*0010*/ 	.byte	0x02, 0x03, 0x00, 0x00, 0x02, 0x06, 0x01, 0x00, 0x04, 0x0b, 0x08, 0x00, 0x09, 0x00, 0x00, 0x00
        /*0020*/ 	.byte	0x00, 0x00, 0x00, 0x00


//--------------------- .nv.info._Z13getMinColSeamPiiS_ --------------------------
	.section	.nv.info._Z13getMinColSeamPiiS_,"",@"SHT_CUDA_INFO"
	.sectionflags	@""
	.align	4


	//----- nvinfo : EIATTR_CUDA_API_VERSION
	.align		4
        /*0000*/ 	.byte	0x04, 0x37
        /*0002*/ 	.short	(.L_33 - .L_32)
.L_32:
        /*0004*/ 	.word	0x00000082


	//----- nvinfo : EIATTR_KPARAM_INFO
	.align		4
.L_33:
        /*0008*/ 	.byte	0x04, 0x17
        /*000a*/ 	.short	(.L_35 - .L_34)
.L_34:
        /*000c*/ 	.word	0x00000000
        /*0010*/ 	.short	0x0002
        /*0012*/ 	.short	0x0010
        /*0014*/ 	.byte	0x00, 0xf5, 0x21, 0x00


	//----- nvinfo : EIATTR_KPARAM_INFO
	.align		4
.L_35:
        /*0018*/ 	.byte	0x04, 0x17
        /*001a*/ 	.short	(.L_37 - .L_36)
.L_36:
        /*001c*/ 	.word	0x00000000
        /*0020*/ 	.short	0x0001
        /*0022*/ 	.short	0x0008
        /*0024*/ 	.byte	0x00, 0xf0, 0x11, 0x00


	//----- nvinfo : EIATTR_KPARAM_INFO
	.align		4
.L_37:
        /*0028*/ 	.byte	0x04, 0x17
        /*002a*/ 	.short	(.L_39 - .L_38)
.L_38:
        /*002c*/ 	.word	0x00000000
        /*0030*/ 	.short	0x0000
        /*0032*/ 	.short	0x0000
        /*0034*/ 	.byte	0x00, 0xf5, 0x21, 0x00


	//----- nvinfo : EIATTR_SPARSE_MMA_MASK
	.align		4
.L_39:
        /*0038*/ 	.byte	0x03, 0x50
        /*003a*/ 	.short	0x0000


	//----- nvinfo : EIATTR_MAXREG_COUNT
	.align		4
        /*003c*/ 	.byte	0x03, 0x1b
        /*003e*/ 	.short	0x00ff


	//----- nvinfo : EIATTR_NUM_BARRIERS
	.align		4
        /*0040*/ 	.byte	0x02, 0x4c
        /*0042*/ 	.byte	0x01
	.zero		1


	//----- nvinfo : EIATTR_MERCURY_ISA_VERSION
	.align		4
        /*0044*/ 	.byte	0x03, 0x5f
        /*0046*/ 	.short	0x0101


	//----- nvinfo : EIATTR_VRC_CTA_INIT_COUNT
	.align		4
        /*0048*/ 	.byte	0x02, 0x4a
	.zero		1
	.zero		1


	//----- nvinfo : EIATTR_EXIT_INSTR_OFFSETS
	.align		4
        /*004c*/ 	.byte	0x04, 0x1c
        /*004e*/ 	.short	(.L_41 - .L_40)


	//   ....[0]....
.L_40:
        /*0050*/ 	.word	0x000002a0


	//   ....[1]....
        /*0054*/ 	.word	0x00000320


	//----- nvinfo : EIATTR_CRS_STACK_SIZE
	.align		4
.L_41:
        /*0058*/ 	.byte	0x04, 0x1e
        /*005a*/ 	.short	(.L_43 - .L_42)
.L_42:
        /*005c*/ 	.word	0x00000000


	//----- nvinfo : EIATTR_CBANK_PARAM_SIZE
	.align		4
.L_43:
        /*0060*/ 	.byte	0x03, 0x19
        /*0062*/ 	.short	0x0018


	//----- nvinfo : EIATTR_PARAM_CBANK
	.align		4
        /*0064*/ 	.byte	0x04, 0x0a
        /*0066*/ 	.short	(.L_45 - .L_44)
	.align		4
.L_44:
        /*0068*/ 	.word	index@(.nv.constant0._Z13getMinColSeamPiiS_)
        /*006c*/ 	.short	0x0380
        /*006e*/ 	.short	0x0018


	//----- nvinfo : EIATTR_SW_WAR
	.align		4
.L_45:
        /*0070*/ 	.byte	0x04, 0x36
        /*0072*/ 	.short	(.L_47 - .L_46)
.L_46:
        /*0074*/ 	.word	0x00000008
.L_47:


//--------------------- .nv.info._Z12downTrianglePiiiiiiS_ --------------------------
	.section	.nv.info._Z12downTrianglePiiiiiiS_,"",@"SHT_CUDA_INFO"
	.sectionflags	@""
	.align	4


	//----- nvinfo : EIATTR_CUDA_API_VERSION
	.align		4
        /*0000*/ 	.byte	0x04, 0x37
        /*0002*/ 	.short	(.L_49 - .L_48)
.L_48:
        /*0004*/ 	.word	0x00000082


	//----- nvinfo : EIATTR_KPARAM_INFO
	.align		4
.L_49:
        /*0008*/ 	.byte	0x04, 0x17
        /*000a*/ 	.short	(.L_51 - .L_50)
.L_50:
        /*000c*/ 	.word	0x00000000
        /*0010*/ 	.short	0x0006
        /*0012*/ 	.short	0x0020
        /*0014*/ 	.byte	0x00, 0xf5, 0x21, 0x00


	//----- nvinfo : EIATTR_KPARAM_INFO
	.align		4
.L_51:
        /*0018*/ 	.byte	0x04, 0x17
        /*001a*/ 	.short	(.L_53 - .L_52)
.L_52:
        /*001c*/ 	.word	0x00000000
        /*0020*/ 	.short	0x0005
        /*0022*/ 	.short	0x0018
        /*0024*/ 	.byte	0x00, 0xf0, 0x11, 0x00


	//----- nvinfo : EIATTR_KPARAM_INFO
	.align		4
.L_53:
        /*0028*/ 	.byte	0x04, 0x17
        /*002a*/ 	.short	(.L_55 - .L_54)
.L_54:
        /*002c*/ 	.word	0x00000000
        /*0030*/ 	.short	0x0004
        /*0032*/ 	.short	0x0014
        /*0034*/ 	.byte	0x00, 0xf0, 0x11, 0x00


	//----- nvinfo : EIATTR_KPARAM_INFO
	.align		4
.L_55:
        /*0038*/ 	.byte	0x04, 0x17
        /*003a*/ 	.short	(.L_57 - .L_56)
.L_56:
        /*003c*/ 	.word	0x00000000
        /*0040*/ 	.short	0x0003
        /*0042*/ 	.short	0x0010
        /*0044*/ 	.byte	0x00, 0xf0, 0x11, 0x00


	//----- nvinfo : EIATTR_KPARAM_INFO
	.align		4
.L_57:
        /*0048*/ 	.byte	0x04, 0x17
        /*004a*/ 	.short	(.L_59 - .L_58)
.L_58:
        /*004c*/ 	.word	0x00000000
        /*0050*/ 	.short	0x0002
        /*0052*/ 	.short	0x000c
        /*0054*/ 	.byte	0x00, 0xf0, 0x11, 0x00


	//----- nvinfo : EIATTR_KPARAM_INFO
	.align		4
.L_59:
        /*0058*/ 	.byte	0x04, 0x17
        /*005a*/ 	.short	(.L_61 - .L_60)
.L_60:
        /*005c*/ 	.word	0x00000000
        /*0060*/ 	.short	0x0001
        /*0062*/ 	.short	0x0008
        /*0064*/ 	.byte	0x00, 0xf0, 0x11, 0x00


	//----- nvinfo : EIATTR_KPARAM_INFO
	.align		4
.L_61:
        /*0068*/ 	.byte	0x04, 0x17
        /*006a*/ 	.short	(.L_63 - .L_62)
.L_62:
        /*006c*/ 	.word	0x00000000
        /*0070*/ 	.short	0x0000
        /*0072*/ 	.short	0x0000
        /*0074*/ 	.byte	0x00, 0xf5, 0x21, 0x00


	//----- nvinfo : EIATTR_SPARSE_MMA_MASK
	.align		4
.L_63:
        /*0078*/ 	.byte	0x03, 0x50
        /*007a*/ 	.short	0x0000


	//----- nvinfo : EIATTR_MAXREG_COUNT
	.align		4
        /*007c*/ 	.byte	0x03, 0x1b
        /*007e*/ 	.short	0x00ff


	//----- nvinfo : EIATTR_MERCURY_ISA_VERSION
	.align		4
        /*0080*/ 	.byte	0x03, 0x5f
        /*0082*/ 	.short	0x0101


	//----- nvinfo : EIATTR_VRC_CTA_INIT_COUNT
	.align		4
        /*0084*/ 	.byte	0x02, 0x4a
	.zero		1
	.zero		1


	//----- nvinfo : EIATTR_EXIT_INSTR_OFFSETS
	.align		4
        /*0088*/ 	.byte	0x04, 0x1c
        /*008a*/ 	.short	(.L_65 - .L_64)


	//   ....[0]....
.L_64:
        /*008c*/ 	.word	0x00000030


	//   ....[1]....
        /*0090*/ 	.word	0x00000c80


	//----- nvinfo : EIATTR_CRS_STACK_SIZE
	.align		4
.L_65:
        /*0094*/ 	.byte	0x04, 0x1e
        /*0096*/ 	.short	(.L_67 - .L_66)
.L_66:
        /*0098*/ 	.word	0x00000000


	//----- nvinfo : EIATTR_CBANK_PARAM_SIZE
	.align		4
.L_67:
        /*009c*/ 	.byte	0x03, 0x19
        /*009e*/ 	.short	0x0028


	//----- nvinfo : EIATTR_PARAM_CBANK
	.align		4
        /*00a0*/ 	.byte	0x04, 0x0a
        /*00a2*/ 	.short	(.L_69 - .L_68)
	.align		4
.L_68:
        /*00a4*/ 	.word	index@(.nv.constant0._Z12downTrianglePiiiiiiS_)
        /*00a8*/ 	.short	0x0380
        /*00aa*/ 	.short	0x0028


	//----- nvinfo : EIATTR_SW_WAR
	.align		4
.L_69:
        /*00ac*/ 	.byte	0x04, 0x36
        /*00ae*/ 	.short	(.L_71 - .L_70)
.L_70:
        /*00b0*/ 	.word	0x00000008
.L_71:


//--------------------- .nv.info._Z10upTrianglePiiiiiiS_ --------------------------
	.section	.nv.info._Z10upTrianglePiiiiiiS_,"",@"SHT_CUDA_INFO"
	.sectionflags	@""
	.align	4


	//----- nvinfo : EIATTR_CUDA_API_VERSION
	.align		4
        /*0000*/ 	.byte	0x04, 0x37
        /*0002*/ 	.short	(.L_73 - .L_72)
.L_72:
        /*0004*/ 	.word	0x00000082


	//----- nvinfo : EIATTR_KPARAM_INFO
	.align		4
.L_73:
        /*0008*/ 	.byte	0x04, 0x17
        /*000a*/ 	.short	(.L_75 - .L_74)
.L_74:
        /*000c*/ 	.word	0x00000000
        /*0010*/ 	.short	0x0006
        /*0012*/ 	.short	0x0020
        /*0014*/ 	.byte	0x00, 0xf5, 0x21, 0x00


	//----- nvinfo : EIATTR_KPARAM_INFO
	.align		4
.L_75:
        /*0018*/ 	.byte	0x04, 0x17
        /*001a*/ 	.short	(.L_77 - .L_76)
.L_76:
        /*001c*/ 	.word	0x00000000
        /*0020*/ 	.short	0x0005
        /*0022*/ 	.short	0x0018
        /*0024*/ 	.byte	0x00, 0xf0, 0x11, 0x00


	//----- nvinfo : EIATTR_KPARAM_INFO
	.align		4
.L_77:
        /*0028*/ 	.byte	0x04, 0x17
        /*002a*/ 	.short	(.L_79 - .L_78)
.L_78:
        /*002c*/ 	.word	0x00000000
        /*0030*/ 	.short	0x0004
        /*0032*/ 	.short	0x0014
        /*0034*/ 	.byte	0x00, 0xf0, 0x11, 0x00


	//----- nvinfo : EIATTR_KPARAM_INFO
	.align		4
.L_79:
        /*0038*/ 	.byte	0x04, 0x17
        /*003a*/ 	.short	(.L_81 - .L_80)
.L_80:
        /*003c*/ 	.word	0x00000000
        /*0040*/ 	.short	0x0003
        /*0042*/ 	.short	0x0010
        /*0044*/ 	.byte	0x00, 0xf0, 0x11, 0x00


	//----- nvinfo : EIATTR_KPARAM_INFO
	.align		4
.L_81:
        /*0048*/ 	.byte	0x04, 0x17
        /*004a*/ 	.short	(.L_83 - .L_82)
.L_82:
        /*004c*/ 	.word	0x00000000
        /*0050*/ 	.short	0x0002
        /*0052*/ 	.short	0x000c
        /*0054*/ 	.byte	0x00, 0xf0, 0x11, 0x00


	//----- nvinfo : EIATTR_KPARAM_INFO
	.align		4
.L_83:
        /*0058*/ 	.byte	0x04, 0x17
        /*005a*/ 	.short	(.L_85 - .L_84)
.L_84:
        /*005c*/ 	.word	0x00000000
        /*0060*/ 	.short	0x0001
        /*0062*/ 	.short	0x0008
        /*0064*/ 	.byte	0x00, 0xf0, 0x11, 0x00


	//----- nvinfo : EIATTR_KPARAM_INFO
	.align		4
.L_85:
        /*0068*/ 	.byte	0x04, 0x17
        /*006a*/ 	.short	(.L_87 - .L_86)
.L_86:
        /*006c*/ 	.word	0x00000000
        /*0070*/ 	.short	0x0000
        /*0072*/ 	.short	0x0000
        /*0074*/ 	.byte	0x00, 0xf5, 0x21, 0x00


	//----- nvinfo : EIATTR_SPARSE_MMA_MASK
	.align		4
.L_87:
        /*0078*/ 	.byte	0x03, 0x50
        /*007a*/ 	.short	0x0000


	//----- nvinfo : EIATTR_MAXREG_COUNT
	.align		4
        /*007c*/ 	.byte	0x03, 0x1b
        /*007e*/ 	.short	0x00ff


	//----- nvinfo : EIATTR_MERCURY_ISA_VERSION
	.align		4
        /*0080*/ 	.byte	0x03, 0x5f
        /*0082*/ 	.short	0x0101


	//----- nvinfo : EIATTR_VRC_CTA_INIT_COUNT
	.align		4
        /*0084*/ 	.byte	0x02, 0x4a
	.zero		1
	.zero		1


	//----- nvinfo : EIATTR_EXIT_INSTR_OFFSETS
	.align		4
        /*0088*/ 	.byte	0x04, 0x1c
        /*008a*/ 	.short	(.L_89 - .L_88)


	//   ....[0]....
.L_88:
        /*008c*/ 	.word	0x00000060


	//   ....[1]....
        /*0090*/ 	.word	0x00000d70


	//----- nvinfo : EIATTR_CRS_STACK_SIZE
	.align		4
.L_89:
        /*0094*/ 	.byte	0x04, 0x1e
        /*0096*/ 	.short	(.L_91 - .L_90)
.L_90:
        /*0098*/ 	.word	0x00000000


	//----- nvinfo : EIATTR_CBANK_PARAM_SIZE
	.align		4
.L_91:
        /*009c*/ 	.byte	0x03, 0x19
        /*009e*/ 	.short	0x0028


	//----- nvinfo : EIATTR_PARAM_CBANK
	.align		4
        /*00a0*/ 	.byte	0x04, 0x0a
        /*00a2*/ 	.short	(.L_93 - .L_92)
	.align		4
.L_92:
        /*00a4*/ 	.word	index@(.nv.constant0._Z10upTrianglePiiiiiiS_)
        /*00a8*/ 	.short	0x0380
        /*00aa*/ 	.short	0x0028


	//----- nvinfo : EIATTR_SW_WAR
	.align		4
.L_93:
        /*00ac*/ 	.byte	0x04, 0x36
        /*00ae*/ 	.short	(.L_95 - .L_94)
.L_94:
        /*00b0*/ 	.word	0x00000008
.L_95:


//--------------------- .nv.info._Z25getPixelsImportanceKernelPiiiiS_ --------------------------
	.section	.nv.info._Z25getPixelsImportanceKernelPiiiiS_,"",@"SHT_CUDA_INFO"
	.sectionflags	@""
	.align	4


	//----- nvinfo : EIATTR_CUDA_API_VERSION
	.align		4
        /*0000*/ 	.byte	0x04, 0x37
        /*0002*/ 	.short	(.L_97 - .L_96)
.L_96:
        /*0004*/ 	.word	0x00000082


	//----- nvinfo : EIATTR_KPARAM_INFO
	.align		4
.L_97:
        /*0008*/ 	.byte	0x04, 0x17
        /*000a*/ 	.short	(.L_99 - .L_98)
.L_98:
        /*000c*/ 	.word	0x00000000
        /*0010*/ 	.short	0x0004
        /*0012*/ 	.short	0x0018
        /*0014*/ 	.byte	0x00, 0xf5, 0x21, 0x00


	//----- nvinfo : EIATTR_KPARAM_INFO
	.align		4
.L_99:
        /*0018*/ 	.byte	0x04, 0x17
        /*001a*/ 	.short	(.L_101 - .L_100)
.L_100:
        /*001c*/ 	.word	0x00000000
        /*0020*/ 	.short	0x0003
        /*0022*/ 	.short	0x0010
        /*0024*/ 	.byte	0x00, 0xf0, 0x11, 0x00


	//----- nvinfo : EIATTR_KPARAM_INFO
	.align		4
.L_101:
        /*0028*/ 	.byte	0x04, 0x17
        /*002a*/ 	.short	(.L_103 - .L_102)
.L_102:
        /*002c*/ 	.word	0x00000000
        /*0030*/ 	.short	0x0002
        /*0032*/ 	.short	0x000c
        /*0034*/ 	.byte	0x00, 0xf0, 0x11, 0x00


	//----- nvinfo : EIATTR_KPARAM_INFO
	.align		4
.L_103:
        /*0038*/ 	.byte	0x04, 0x17
        /*003a*/ 	.short	(.L_105 - .L_104)
.L_104:
        /*003c*/ 	.word	0x00000000
        /*0040*/ 	.short	0x0001
        /*0042*/ 	.short	0x0008
        /*0044*/ 	.byte	0x00, 0xf0, 0x11, 0x00


	//----- nvinfo : EIATTR_KPARAM_INFO
	.align		4
.L_105:
        /*0048*/ 	.byte	0x04, 0x17
        /*004a*/ 	.short	(.L_107 - .L_106)
.L_106:
        /*004c*/ 	.word	0x00000000
        /*0050*/ 	.short	0x0000
        /*0052*/ 	.short	0x0000
        /*0054*/ 	.byte	0x00, 0xf5, 0x21, 0x00


	//----- nvinfo : EIATTR_SPARSE_MMA_MASK
	.align		4
.L_107:
        /*0058*/ 	.byte	0x03, 0x50
        /*005a*/ 	.short	0x0000


	//----- nvinfo : EIATTR_MAXREG_COUNT
	.align		4
        /*005c*/ 	.byte	0x03, 0x1b
        /*005e*/ 	.short	0x00ff


	//----- nvinfo : EIATTR_MERCURY_ISA_VERSION
	.align		4
        /*0060*/ 	.byte	0x03, 0x5f
        /*0062*/ 	.short	0x0101


	//----- nvinfo : EIATTR_VRC_CTA_INIT_COUNT
	.align		4
        /*0064*/ 	.byte	0x02, 0x4a
	.zero		1
	.zero		1


	//----- nvinfo : EIATTR_EXIT_INSTR_OFFSETS
	.align		4
        /*0068*/ 	.byte	0x04, 0x1c
        /*006a*/ 	.short	(.L_109 - .L_108)


	//   ....[0]....
.L_108:
        /*006c*/ 	.word	0x000000c0


	//   ....[1]....
        /*0070*/ 	.word	0x00001210


	//----- nvinfo : EIATTR_CBANK_PARAM_SIZE
	.align		4
.L_109:
        /*0074*/ 	.byte	0x03, 0x19
        /*0076*/ 	.short	0x0020


	//----- nvinfo : EIATTR_PARAM_CBANK
	.align		4
        /*0078*/ 	.byte	0x04, 0x0a
        /*007a*/ 	.short	(.L_111 - .L_110)
	.align		4
.L_110:
        /*007c*/ 	.word	index@(.nv.constant0._Z25getPixelsImportanceKernelPiiiiS_)
        /*0080*/ 	.short	0x0380
        /*0082*/ 	.short	0x0020


	//----- nvinfo : EIATTR_SW_WAR
	.align		4
.L_111:
        /*0084*/ 	.byte	0x04, 0x36
        /*0086*/ 	.short	(.L_113 - .L_112)
.L_112:
        /*0088*/ 	.word	0x00000008
.L_113:


//--------------------- .nv.info._Z21convertRgb2GrayKernelP6uchar3iiPi --------------------------
	.section	.nv.info._Z21convertRgb2GrayKernelP6uchar3iiPi,"",@"SHT_CUDA_INFO"
	.sectionflags	@""
	.align	4


	//----- nvinfo : EIATTR_CUDA_API_VERSION
	.align		4
        /*0000*/ 	.byte	0x04, 0x37
        /*0002*/ 	.short	(.L_115 - .L_114)
.L_114:
        /*0004*/ 	.word	0x00000082


	//----- nvinfo : EIATTR_KPARAM_INFO
	.align		4
.L_115:
        /*0008*/ 	.byte	0x04, 0x17
        /*000a*/ 	.short	(.L_117 - .L_116)
.L_116:
        /*000c*/ 	.word	0x00000000
        /*0010*/ 	.short	0x0003
        /*0012*/ 	.short	0x0010
        /*0014*/ 	.byte	0x00, 0xf5, 0x21, 0x00


	//----- nvinfo : EIATTR_KPARAM_INFO
	.align		4
.L_117:
        /*0018*/ 	.byte	0x04, 0x17
        /*001a*/ 	.short	(.L_119 - .L_118)
.L_118:
        /*001c*/ 	.word	0x00000000
        /*0020*/ 	.short	0x0002
        /*0022*/ 	.short	0x000c
        /*0024*/ 	.byte	0x00, 0xf0, 0x11, 0x00


	//----- nvinfo : EIATTR_KPARAM_INFO
	.align		4
.L_119:
        /*0028*/ 	.byte	0x04, 0x17
        /*002a*/ 	.short	(.L_121 - .L_120)
.L_120:
        /*002c*/ 	.word	0x00000000
        /*0030*/ 	.short	0x0001
        /*0032*/ 	.short	0x0008
        /*0034*/ 	.byte	0x00, 0xf0, 0x11, 0x00


	//----- nvinfo : EIATTR_KPARAM_INFO
	.align		4
.L_121:
        /*0038*/ 	.byte	0x04, 0x17
        /*003a*/ 	.short	(.L_123 - .L_122)
.L_122:
        /*003c*/ 	.word	0x00000000
        /*0040*/ 	.short	0x0000
        /*0042*/ 	.short	0x0000
        /*0044*/ 	.byte	0x00, 0xf5, 0x21, 0x00


	//----- nvinfo : EIATTR_SPARSE_MMA_MASK
	.align		4
.L_123:
        /*0048*/ 	.byte	0x03, 0x50
        /*004a*/ 	.short	0x0000


	//----- nvinfo : EIATTR_MAXREG_COUNT
	.align		4
        /*004c*/ 	.byte	0x03, 0x1b
        /*004e*/ 	.short	0x00ff


	//----- nvinfo : EIATTR_MERCURY_ISA_VERSION
	.align		4
        /*0050*/ 	.byte	0x03, 0x5f
        /*0052*/ 	.short	0x0101


	//----- nvinfo : EIATTR_VRC_CTA_INIT_COUNT
	.align		4
        /*0054*/ 	.byte	0x02, 0x4a
	.zero		1
	.zero		1


	//----- nvinfo : EIATTR_EXIT_INSTR_OFFSETS
	.align		4
        /*0058*/ 	.byte	0x04, 0x1c
        /*005a*/ 	.short	(.L_125 - .L_124)


	//   ....[0]....
.L_124:
        /*005c*/ 	.word	0x000000c0


	//   ....[1]....
        /*0060*/ 	.word	0x000001e0


	//----- nvinfo : EIATTR_CBANK_PARAM_SIZE
	.align		4
.L_125:
        /*0064*/ 	.byte	0x03, 0x19
        /*0066*/ 	.short	0x0018


	//----- nvinfo : EIATTR_PARAM_CBANK
	.align		4
        /*0068*/ 	.byte	0x04, 0x0a
        /*006a*/ 	.short	(.L_127 - .L_126)
	.align		4
.L_126:
        /*006c*/ 	.word	index@(.nv.constant0._Z21convertRgb2GrayKernelP6uchar3iiPi)
        /*0070*/ 	.short	0x0380
        /*0072*/ 	.short	0x0018


	//----- nvinfo : EIATTR_SW_WAR
	.align		4
.L_127:
        /*0074*/ 	.byte	0x04, 0x36
        /*0076*/ 	.short	(.L_129 - .L_128)
.L_128:
        /*0078*/ 	.word	0x00000008
.L_129:


//--------------------- .nv.callgraph             --------------------------
	.section	.nv.callgraph,"",@"SHT_CUDA_CALLGRAPH"
	.align	4
	.sectionentsize	8
	.align		4
        /*0000*/ 	.word	0x00000000
	.align		4
        /*0004*/ 	.word	0xffffffff
	.align		4
        /*0008*/ 	.word	0x00000000
	.align		4
        /*000c*/ 	.word	0xfffffffe
	.align		4
        /*0010*/ 	.word	0x00000000
	.align		4
        /*0014*/ 	.word	0xfffffffd
	.align		4
        /*0018*/ 	.word	0x00000000
	.align		4
        /*001c*/ 	.word	0xfffffffc


//--------------------- .nv.constant3             --------------------------
	.section	.nv.constant3,"a",@progbits
	.align	4
.nv.constant3:
	.type		dc_xFilter,@object
	.size		dc_xFilter,(dc_yFilter - dc_xFilter)
dc_xFilter:
	.zero		36
	.type		dc_yFilter,@object
	.size		dc_yFilter,(.L_1 - dc_yFilter)
dc_yFilter:
	.zero		36
.L_1:


//--------------------- .text._Z13getMinColSeamPiiS_ --------------------------
	.section	.text._Z13getMinColSeamPiiS_,"ax",@progbits
	.align	128
        .global         _Z13getMinColSeamPiiS_
        .type           _Z13getMinColSeamPiiS_,@function
        .size           _Z13getMinColSeamPiiS_,(.L_x_33 - _Z13getMinColSeamPiiS_)
        .other          _Z13getMinColSeamPiiS_,@"STO_CUDA_ENTRY STV_DEFAULT"
_Z13getMinColSeamPiiS_:
.text._Z13getMinColSeamPiiS_:
[----:B------:R-:W-:Y:S01]  /*0000*/  LDC R1, c[0x0][0x37c] ;  /* 0x0000df00ff017b82 */ /* 0x000fe20000000800 */
[----:B------:R-:W0:Y:S01]  /*0010*/  S2R R11, SR_CTAID.X ;  /* 0x00000000000b7919 */ /* 0x000e220000002500 */
[----:B------:R-:W0:Y:S06]  /*0020*/  LDCU UR6, c[0x0][0x360] ;  /* 0x00006c00ff0677ac */ /* 0x000e2c0008000800 */
[----:B------:R-:W1:Y:S01]  /*0030*/  S2UR UR5, SR_CgaCtaId ;  /* 0x00000000000579c3 */ /* 0x000e620000008800 */
[----:B------:R-:W-:Y:S01]  /*0040*/  HFMA2 R8, -RZ, RZ, 0, 5.9604644775390625e-08 ;  /* 0x00000001ff087431 */ /* 0x000fe200000001ff */
[----:B------:R-:W0:Y:S01]  /*0050*/  S2R R12, SR_TID.X ;  /* 0x00000000000c7919 */ /* 0x000e220000002100 */
[----:B------:R-:W2:Y:S01]  /*0060*/  LDCU UR7, c[0x0][0x388] ;  /* 0x00007100ff0777ac */ /* 0x000ea20008000800 */
[----:B------:R-:W-:-:S04]  /*0070*/  UMOV UR4, 0x400 ;  /* 0x0000040000047882 */ /* 0x000fc80000000000 */
[----:B------:R-:W3:Y:S01]  /*0080*/  LDC.64 R2, c[0x0][0x380] ;  /* 0x0000e000ff027b82 */ /* 0x000ee20000000a00 */
[----:B------:R-:W4:Y:S01]  /*0090*/  LDCU.64 UR8, c[0x0][0x358] ;  /* 0x00006b00ff0877ac */ /* 0x000f220008000a00 */
[----:B-1----:R-:W-:Y:S01]  /*00a0*/  ULEA UR4, UR5, UR4, 0x18 ;  /* 0x0000000405047291 */ /* 0x002fe2000f8ec0ff */
[----:B0-----:R-:W-:-:S05]  /*00b0*/  IMAD R0, R11, UR6, R12 ;  /* 0x000000060b007c24 */ /* 0x001fca000f8e020c */
[----:B------:R-:W-:-:S05]  /*00c0*/  LEA R9, R12, UR4, 0x2 ;  /* 0x000000040c097c11 */ /* 0x000fca000f8e10ff */
[----:B------:R-:W0:Y:S01]  /*00d0*/  LDCU UR4, c[0x0][0x388] ;  /* 0x00007100ff0477ac */ /* 0x000e220008000800 */
[----:B------:R-:W-:-:S04]  /*00e0*/  IMAD.SHL.U32 R0, R0, 0x2, RZ ;  /* 0x0000000200007824 */ /* 0x000fc800078e00ff */
[C---:B------:R-:W-:Y:S01]  /*00f0*/  VIADD R4, R0.reuse, 0x1 ;  /* 0x0000000100047836 */ /* 0x040fe20000000000 */
[----:B--2---:R-:W-:-:S04]  /*0100*/  ISETP.GE.AND P0, PT, R0, UR7, PT ;  /* 0x0000000700007c0c */ /* 0x004fc8000bf06270 */
[----:B------:R-:W-:-:S09]  /*0110*/  ISETP.GE.AND P1, PT, R4, UR7, PT ;  /* 0x0000000704007c0c */ /* 0x000fd2000bf26270 */
[----:B------:R1:W-:Y:S04]  /*0120*/  @!P0 STS [R9], R0 ;  /* 0x0000000009008388 */ /* 0x0003e80000000800 */
[----:B------:R1:W-:Y:S01]  /*0130*/  @!P1 STS [R9+0x4], R4 ;  /* 0x0000040409009388 */ /* 0x0003e20000000800 */
[----:B0--34-:R-:W-:Y:S06]  /*0140*/  BAR.SYNC.DEFER_BLOCKING 0x0 ;  /* 0x0000000000007b1d */ /* 0x019fec0000010000 */
.L_x_2:
[----:B-1----:R-:W-:Y:S01]  /*0150*/  VIADD R4, R8, 0xffffffff ;  /* 0xffffffff08047836 */ /* 0x002fe20000000000 */
[----:B------:R-:W-:Y:S01]  /*0160*/  IADD3 R5, PT, PT, R0, R8, RZ ;  /* 0x0000000800057210 */ /* 0x000fe20007ffe0ff */
[----:B------:R-:W-:Y:S03]  /*0170*/  BSSY.RECONVERGENT B0, `(.L_x_0) ;  /* 0x000000d000007945 */ /* 0x000fe60003800200 */
[----:B------:R-:W-:-:S04]  /*0180*/  LOP3.LUT P0, RZ, R4, R12, RZ, 0xc0, !PT ;  /* 0x0000000c04ff7212 */ /* 0x000fc8000780c0ff */
[----:B------:R-:W-:-:S13]  /*0190*/  ISETP.GE.OR P0, PT, R5, UR4, P0 ;  /* 0x0000000405007c0c */ /* 0x000fda0008706670 */
[----:B0-----:R-:W-:Y:S05]  /*01a0*/  @P0 BRA `(.L_x_1) ;  /* 0x0000000000240947 */ /* 0x001fea0003800000 */
[----:B------:R-:W-:Y:S01]  /*01b0*/  IMAD R10, R8, 0x4, R9 ;  /* 0x00000004080a7824 */ /* 0x000fe200078e0209 */
[----:B------:R-:W0:Y:S05]  /*01c0*/  LDS R5, [R9] ;  /* 0x0000000009057984 */ /* 0x000e2a0000000800 */
[----:B------:R-:W1:Y:S01]  /*01d0*/  LDS R10, [R10] ;  /* 0x000000000a0a7984 */ /* 0x000e620000000800 */
[----:B0-----:R-:W-:-:S04]  /*01e0*/  IMAD.WIDE R4, R5, 0x4, R2 ;  /* 0x0000000405047825 */ /* 0x001fc800078e0202 */
[----:B-1----:R-:W-:Y:S02]  /*01f0*/  IMAD.WIDE R6, R10, 0x4, R2 ;  /* 0x000000040a067825 */ /* 0x002fe400078e0202 */
[----:B------:R-:W2:Y:S04]  /*0200*/  LDG.E R4, desc[UR8][R4.64] ;  /* 0x0000000804047981 */ /* 0x000ea8000c1e1900 */
[----:B------:R-:W2:Y:S02]  /*0210*/  LDG.E R7, desc[UR8][R6.64] ;  /* 0x0000000806077981 */ /* 0x000ea4000c1e1900 */
[----:B--2---:R-:W-:-:S13]  /*0220*/  ISETP.GT.AND P0, PT, R4, R7, PT ;  /* 0x000000070400720c */ /* 0x004fda0003f04270 */
[----:B------:R0:W-:Y:S02]  /*0230*/  @P0 STS [R9], R10 ;  /* 0x0000000a09000388 */ /* 0x0001e40000000800 */
.L_x_1:
[----:B------:R-:W-:Y:S05]  /*0240*/  BSYNC.RECONVERGENT B0 ;  /* 0x0000000000007941 */ /* 0x000fea0003800200 */
.L_x_0:
[----:B------:R-:W-:Y:S01]  /*0250*/  BAR.SYNC.DEFER_BLOCKING 0x0 ;  /* 0x0000000000007b1d */ /* 0x000fe20000010000 */
[C---:B------:R-:W-:Y:S02]  /*0260*/  ISETP.GE.U32.AND P0, PT, R8.reuse, UR6, PT ;  /* 0x0000000608007c0c */ /* 0x040fe4000bf06070 */
[----:B------:R-:W-:-:S11]  /*0270*/  SHF.L.U32 R8, R8, 0x1, RZ ;  /* 0x0000000108087819 */ /* 0x000fd600000006ff */
[----:B------:R-:W-:Y:S05]  /*0280*/  @!P0 BRA `(.L_x_2) ;  /* 0xfffffffc00b08947 */ /* 0x000fea000383ffff */
[----:B------:R-:W-:-:S13]  /*0290*/  ISETP.NE.AND P0, PT, R12, RZ, PT ;  /* 0x000000ff0c00720c */ /* 0x000fda0003f05270 */
[----:B------:R-:W-:Y:S05]  /*02a0*/  @P0 EXIT ;  /* 0x000000000000094d */ /* 0x000fea0003800000 */
[----:B------:R-:W1:Y:S01]  /*02b0*/  S2UR UR5, SR_CgaCtaId ;  /* 0x00000000000579c3 */ /* 0x000e620000008800 */
[----:B------:R-:W-:-:S07]  /*02c0*/  UMOV UR4, 0x400 ;  /* 0x0000040000047882 */ /* 0x000fce0000000000 */
[----:B------:R-:W2:Y:S01]  /*02d0*/  LDC.64 R2, c[0x0][0x390] ;  /* 0x0000e400ff027b82 */ /* 0x000ea20000000a00 */
[----:B-1----:R-:W-:Y:S01]  /*02e0*/  ULEA UR4, UR5, UR4, 0x18 ;  /* 0x0000000405047291 */ /* 0x002fe2000f8ec0ff */
[----:B--2---:R-:W-:-:S08]  /*02f0*/  IMAD.WIDE.U32 R2, R11, 0x4, R2 ;  /* 0x000000040b027825 */ /* 0x004fd000078e0002 */
[----:B------:R-:W1:Y:S04]  /*0300*/  LDS R5, [UR4] ;  /* 0x00000004ff057984 */ /* 0x000e680008000800 */
[----:B-1----:R-:W-:Y:S01]  /*0310*/  STG.E desc[UR8][R2.64], R5 ;  /* 0x0000000502007986 */ /* 0x002fe2000c101908 */
[----:B------:R-:W-:Y:S05]  /*0320*/  EXIT ;  /* 0x000000000000794d */ /* 0x000fea0003800000 */
.L_x_3:
[----:B------:R-:W-:-:S00]  /*0330*/  BRA `(.L_x_3) ;  /* 0xfffffffc00fc7947 */ /* 0x000fc0000383ffff */
[----:B------:R-:W-:-:S00]  /*0340*/  NOP ;  /* 0x0000000000007918 */ /* 0x000fc00000000000 */
        /* <DEDUP_REMOVED lines=11> */
.L_x_33:


//--------------------- .text._Z12downTrianglePiiiiiiS_ --------------------------
	.section	.text._Z12downTrianglePiiiiiiS_,"ax",@progbits
	.align	128
        .global         _Z12downTrianglePiiiiiiS_
        .type           _Z12downTrianglePiiiiiiS_,@function
        .size           _Z12downTrianglePiiiiiiS_,(.L_x_34 - _Z12downTrianglePiiiiiiS_)
        .other          _Z12downTrianglePiiiiiiS_,@"STO_CUDA_ENTRY STV_DEFAULT"
_Z12downTrianglePiiiiiiS_:
.text._Z12downTrianglePiiiiiiS_:
[----:B------:R-:W-:Y:S08]  /*0000*/  LDC R1, c[0x0][0x37c] ;  /* 0x0000df00ff017b82 */ /* 0x000ff00000000800 */
[----:B------:R-:W0:Y:S02]  /*0010*/  LDC.64 R2, c[0x0][0x390] ;  /* 0x0000e400ff027b82 */ /* 0x000e240000000a00 */
[----:B0-----:R-:W-:-:S13]  /*0020*/  ISETP.GE.AND P0, PT, R2, R3, PT ;  /* 0x000000030200720c */ /* 0x001fda0003f06270 */
[----:B------:R-:W-:Y:S05]  /*0030*/  @!P0 EXIT ;  /* 0x000000000000894d */ /* 0x000fea0003800000 */
[----:B------:R-:W0:Y:S01]  /*0040*/  S2R R3, SR_TID.X ;  /* 0x0000000000037919 */ /* 0x000e220000002100 */
[----:B------:R-:W0:Y:S01]  /*0050*/  S2UR UR4, SR_CTAID.X ;  /* 0x00000000000479c3 */ /* 0x000e220000002500 */
[----:B------:R-:W1:Y:S01]  /*0060*/  LDCU UR6, c[0x0][0x398] ;  /* 0x00007300ff0677ac */ /* 0x000e620008000800 */
[----:B------:R-:W2:Y:S06]  /*0070*/  LDCU UR5, c[0x0][0x390] ;  /* 0x00007200ff0577ac */ /* 0x000eac0008000800 */
[----:B------:R-:W0:Y:S01]  /*0080*/  LDC R0, c[0x0][0x360] ;  /* 0x0000d800ff007b82 */ /* 0x000e220000000800 */
[----:B------:R-:W3:Y:S07]  /*0090*/  LDCU.64 UR8, c[0x0][0x358] ;  /* 0x00006b00ff0877ac */ /* 0x000eee0008000a00 */
[----:B------:R-:W4:Y:S01]  /*00a0*/  LDC R2, c[0x0][0x388] ;  /* 0x0000e200ff027b82 */ /* 0x000f220000000800 */
[----:B0-----:R-:W-:Y:S01]  /*00b0*/  IMAD R0, R0, UR4, R3 ;  /* 0x0000000400007c24 */ /* 0x001fe2000f8e0203 */
[----:B------:R-:W-:-:S03]  /*00c0*/  UMOV UR4, URZ ;  /* 0x000000ff00047c82 */ /* 0x000fc60008000000 */
[----:B-1----:R-:W-:Y:S02]  /*00d0*/  IMAD R0, R0, UR6, RZ ;  /* 0x0000000600007c24 */ /* 0x002fe4000f8e02ff */
[----:B----4-:R-:W-:Y:S02]  /*00e0*/  VIADD R2, R2, 0xffffffff ;  /* 0xffffffff02027836 */ /* 0x010fe40000000000 */
[----:B--23--:R-:W-:-:S07]  /*00f0*/  IMAD.MOV.U32 R3, RZ, RZ, R0 ;  /* 0x000000ffff037224 */ /* 0x00cfce00078e0000 */
.L_x_12:
[----:B------:R-:W-:Y:S01]  /*0100*/  MOV R9, R0 ;  /* 0x0000000000097202 */ /* 0x000fe20000000f00 */
[----:B------:R-:W-:Y:S01]  /*0110*/  VIADD R0, R0, 0xffffffff ;  /* 0xffffffff00007836 */ /* 0x000fe20000000000 */
[----:B------:R-:W0:Y:S01]  /*0120*/  LDCU UR12, c[0x0][0x388] ;  /* 0x00007100ff0c77ac */ /* 0x000e220008000800 */
[----:B------:R-:W-:Y:S03]  /*0130*/  BSSY.RECONVERGENT B0, `(.L_x_4) ;  /* 0x00000ae000007945 */ /* 0x000fe60003800200 */
[----:B------:R-:W-:Y:S01]  /*0140*/  ISETP.GT.AND P0, PT, R0, R3, PT ;  /* 0x000000030000720c */ /* 0x000fe20003f04270 */
[----:B------:R-:W-:-:S12]  /*0150*/  VIADD R3, R3, 0x1 ;  /* 0x0000000103037836 */ /* 0x000fd80000000000 */
[----:B-1----:R-:W-:Y:S05]  /*0160*/  @P0 BRA `(.L_x_5) ;  /* 0x0000000800a80947 */ /* 0x002fea0003800000 */
[----:B------:R-:W1:Y:S01]  /*0170*/  LDC R6, c[0x0][0x388] ;  /* 0x0000e200ff067b82 */ /* 0x000e620000000800 */
[----:B------:R-:W-:Y:S01]  /*0180*/  ULOP3.LUT UR6, UR4, 0x1, URZ, 0xc0, !UPT ;  /* 0x0000000104067892 */ /* 0x000fe2000f8ec0ff */
[----:B------:R-:W-:-:S03]  /*0190*/  IMAD.MOV.U32 R8, RZ, RZ, R0 ;  /* 0x000000ffff087224 */ /* 0x000fc600078e0000 */
[----:B------:R-:W-:Y:S01]  /*01a0*/  UISETP.NE.U32.AND UP0, UPT, UR6, 0x1, UPT ;  /* 0x000000010600788c */ /* 0x000fe2000bf05070 */
[----:B-1----:R-:W-:-:S05]  /*01b0*/  IMAD R7, R6, UR5, RZ ;  /* 0x0000000506077c24 */ /* 0x002fca000f8e02ff */
[----:B------:R-:W-:-:S05]  /*01c0*/  IADD3 R4, PT, PT, R7, R6, RZ ;  /* 0x0000000607047210 */ /* 0x000fca0007ffe0ff */
[----:B------:R-:W-:Y:S01]  /*01d0*/  VIADD R5, R4, 0xffffffff ;  /* 0xffffffff04057836 */ /* 0x000fe20000000000 */
[----:B------:R-:W-:Y:S06]  /*01e0*/  BRA.U !UP0, `(.L_x_6) ;  /* 0x0000000108ec7547 */ /* 0x000fec000b800000 */
[CC--:B------:R-:W-:Y:S01]  /*01f0*/  ISETP.GT.AND P0, PT, R9.reuse, R6.reuse, PT ;  /* 0x000000060900720c */ /* 0x0c0fe20003f04270 */
[----:B------:R-:W-:Y:S01]  /*0200*/  BSSY.RECONVERGENT B1, `(.L_x_7) ;  /* 0x0000021000017945 */ /* 0x000fe20003800200 */
[C---:B------:R-:W-:Y:S02]  /*0210*/  ISETP.GE.AND P2, PT, R9.reuse, R6, PT ;  /* 0x000000060900720c */ /* 0x040fe40003f46270 */
[C---:B------:R-:W-:Y:S02]  /*0220*/  ISETP.LT.OR P1, PT, R9.reuse, 0x1, P0 ;  /* 0x000000010900780c */ /* 0x040fe40000721670 */
[----:B------:R-:W-:-:S11]  /*0230*/  ISETP.LT.OR P0, PT, R9, RZ, P2 ;  /* 0x000000ff0900720c */ /* 0x000fd60001701670 */
[----:B------:R-:W-:Y:S05]  /*0240*/  @P1 BRA `(.L_x_8) ;  /* 0x0000000000701947 */ /* 0x000fea0003800000 */
[----:B------:R-:W1:Y:S01]  /*0250*/  LDC.64 R10, c[0x0][0x3a0] ;  /* 0x0000e800ff0a7b82 */ /* 0x000e620000000a00 */
[----:B------:R-:W2:Y:S01]  /*0260*/  LDCU.64 UR10, c[0x0][0x3a0] ;  /* 0x00007400ff0a77ac */ /* 0x000ea20008000a00 */
[----:B------:R-:W-:Y:S02]  /*0270*/  VIMNMX.U32 R8, PT, PT, R0, 0x1, !PT ;  /* 0x0000000100087848 */ /* 0x000fe40007fe0000 */
[-C--:B------:R-:W-:Y:S01]  /*0280*/  IADD3 R16, P1, PT, R7, R9.reuse, RZ ;  /* 0x0000000907107210 */ /* 0x080fe20007f3e0ff */
[----:B------:R-:W3:Y:S01]  /*0290*/  LDCU.64 UR6, c[0x0][0x380] ;  /* 0x00007000ff0677ac */ /* 0x000ee20008000a00 */
[-C--:B------:R-:W-:Y:S02]  /*02a0*/  IADD3 R14, P2, PT, R4, R9.reuse, RZ ;  /* 0x00000009040e7210 */ /* 0x080fe40007f5e0ff */
[----:B------:R-:W-:Y:S01]  /*02b0*/  VIMNMX R13, PT, PT, R2, R9, PT ;  /* 0x00000009020d7248 */ /* 0x000fe20003fe0100 */
[----:B------:R-:W-:Y:S01]  /*02c0*/  IMAD.SHL.U32 R18, R16, 0x4, RZ ;  /* 0x0000000410127824 */ /* 0x000fe200078e00ff */
[----:B------:R-:W-:-:S02]  /*02d0*/  IADD3 R17, PT, PT, R5, R8, RZ ;  /* 0x0000000805117210 */ /* 0x000fc40007ffe0ff */
[----:B------:R-:W-:Y:S01]  /*02e0*/  LEA.HI.X.SX32 R21, R7, RZ, 0x1, P1 ;  /* 0x000000ff07157211 */ /* 0x000fe200008f0eff */
[C---:B------:R-:W-:Y:S01]  /*02f0*/  IMAD.IADD R15, R4.reuse, 0x1, R13 ;  /* 0x00000001040f7824 */ /* 0x040fe200078e020d */
[----:B------:R-:W-:Y:S02]  /*0300*/  LEA.HI.X.SX32 R19, R4, RZ, 0x1, P2 ;  /* 0x000000ff04137211 */ /* 0x000fe400010f0eff */
[----:B------:R-:W-:Y:S02]  /*0310*/  SHF.L.U64.HI R8, R16, 0x2, R21 ;  /* 0x0000000210087819 */ /* 0x000fe40000010215 */
[----:B--2---:R-:W-:-:S04]  /*0320*/  LEA R12, P2, R14, UR10, 0x2 ;  /* 0x0000000a0e0c7c11 */ /* 0x004fc8000f8410ff */
[----:B------:R-:W-:Y:S01]  /*0330*/  LEA.HI.X R13, R14, UR11, R19, 0x2, P2 ;  /* 0x0000000b0e0d7c11 */ /* 0x000fe200090f1413 */
[----:B-1----:R-:W-:Y:S01]  /*0340*/  IMAD.WIDE R16, R17, 0x4, R10 ;  /* 0x0000000411107825 */ /* 0x002fe200078e020a */
[----:B---3--:R-:W-:-:S03]  /*0350*/  IADD3 R14, P1, PT, R18, UR6, RZ ;  /* 0x00000006120e7c10 */ /* 0x008fc6000ff3e0ff */
[----:B------:R-:W-:Y:S01]  /*0360*/  IMAD.WIDE R10, R15, 0x4, R10 ;  /* 0x000000040f0a7825 */ /* 0x000fe200078e020a */
[----:B------:R-:W-:Y:S01]  /*0370*/  IADD3.X R15, PT, PT, R8, UR7, RZ, P1, !PT ;  /* 0x00000007080f7c10 */ /* 0x000fe20008ffe4ff */
[----:B------:R-:W2:Y:S04]  /*0380*/  LDG.E R12, desc[UR8][R12.64+-0x4] ;  /* 0xfffffc080c0c7981 */ /* 0x000ea8000c1e1900 */
[----:B------:R-:W2:Y:S04]  /*0390*/  LDG.E R17, desc[UR8][R16.64] ;  /* 0x0000000810117981 */ /* 0x000ea8000c1e1900 */
[----:B------:R-:W2:Y:S04]  /*03a0*/  LDG.E R10, desc[UR8][R10.64] ;  /* 0x000000080a0a7981 */ /* 0x000ea8000c1e1900 */
[----:B------:R-:W3:Y:S01]  /*03b0*/  LDG.E R14, desc[UR8][R14.64+-0x4] ;  /* 0xfffffc080e0e7981 */ /* 0x000ee2000c1e1900 */
[----:B------:R-:W-:-:S04]  /*03c0*/  IADD3 R18, P1, PT, R18, UR10, RZ ;  /* 0x0000000a12127c10 */ /* 0x000fc8000ff3e0ff */
[----:B------:R-:W-:Y:S02]  /*03d0*/  IADD3.X R19, PT, PT, R8, UR11, RZ, P1, !PT ;  /* 0x0000000b08137c10 */ /* 0x000fe40008ffe4ff */
[----:B--2---:R-:W-:-:S04]  /*03e0*/  VIMNMX3 R21, R17, R10, R12, PT ;  /* 0x0000000a1115720f */ /* 0x004fc8000380010c */
[----:B---3--:R-:W-:-:S05]  /*03f0*/  IADD3 R21, PT, PT, R14, R21, RZ ;  /* 0x000000150e157210 */ /* 0x008fca0007ffe0ff */
[----:B------:R1:W-:Y:S02]  /*0400*/  STG.E desc[UR8][R18.64+-0x4], R21 ;  /* 0xfffffc1512007986 */ /* 0x0003e4000c101908 */
.L_x_8:
[----:B0-----:R-:W-:Y:S05]  /*0410*/  BSYNC.RECONVERGENT B1 ;  /* 0x0000000000017941 */ /* 0x001fea0003800200 */
.L_x_7:
[----:B------:R-:W-:Y:S04]  /*0420*/  BSSY.RECONVERGENT B1, `(.L_x_9) ;  /* 0x0000016000017945 */ /* 0x000fe80003800200 */
[----:B------:R-:W-:Y:S05]  /*0430*/  @P0 BRA `(.L_x_10) ;  /* 0x0000000000500947 */ /* 0x000fea0003800000 */
[----:B------:R-:W0:Y:S01]  /*0440*/  LDC.64 R10, c[0x0][0x3a0] ;  /* 0x0000e800ff0a7b82 */ /* 0x000e220000000a00 */
[----:B------:R-:W-:Y:S01]  /*0450*/  VIMNMX.U32 R8, PT, PT, R9, 0x1, !PT ;  /* 0x0000000109087848 */ /* 0x000fe20007fe0000 */
[----:B-1----:R-:W-:Y:S01]  /*0460*/  IMAD.IADD R21, R7, 0x1, R9 ;  /* 0x0000000107157824 */ /* 0x002fe200078e0209 */
[----:B------:R-:W-:-:S03]  /*0470*/  VIADDMNMX R13, R9, 0x1, R2, PT ;  /* 0x00000001090d7846 */ /* 0x000fc60003800102 */
[----:B------:R-:W-:Y:S01]  /*0480*/  IMAD.IADD R17, R5, 0x1, R8 ;  /* 0x0000000105117824 */ /* 0x000fe200078e0208 */
[----:B------:R-:W-:Y:S01]  /*0490*/  IADD3 R19, PT, PT, R4, R13, RZ ;  /* 0x0000000d04137210 */ /* 0x000fe20007ffe0ff */
[----:B------:R-:W1:Y:S01]  /*04a0*/  LDC.64 R14, c[0x0][0x380] ;  /* 0x0000e000ff0e7b82 */ /* 0x000e620000000a00 */
[----:B------:R-:W-:Y:S02]  /*04b0*/  IMAD.IADD R13, R21, 0x1, R6 ;  /* 0x00000001150d7824 */ /* 0x000fe400078e0206 */
[----:B0-----:R-:W-:-:S04]  /*04c0*/  IMAD.WIDE R16, R17, 0x4, R10 ;  /* 0x0000000411107825 */ /* 0x001fc800078e020a */
[--C-:B------:R-:W-:Y:S02]  /*04d0*/  IMAD.WIDE R18, R19, 0x4, R10.reuse ;  /* 0x0000000413127825 */ /* 0x100fe400078e020a */
[----:B------:R-:W2:Y:S02]  /*04e0*/  LDG.E R17, desc[UR8][R16.64] ;  /* 0x0000000810117981 */ /* 0x000ea4000c1e1900 */
[----:B------:R-:W-:Y:S02]  /*04f0*/  IMAD.WIDE R12, R13, 0x4, R10 ;  /* 0x000000040d0c7825 */ /* 0x000fe400078e020a */
[----:B------:R-:W2:Y:S02]  /*0500*/  LDG.E R18, desc[UR8][R18.64] ;  /* 0x0000000812127981 */ /* 0x000ea4000c1e1900 */
[C---:B-1----:R-:W-:Y:S02]  /*0510*/  IMAD.WIDE R14, R21.reuse, 0x4, R14 ;  /* 0x00000004150e7825 */ /* 0x042fe400078e020e */
[----:B------:R-:W2:Y:S04]  /*0520*/  LDG.E R12, desc[UR8][R12.64] ;  /* 0x000000080c0c7981 */ /* 0x000ea8000c1e1900 */
[----:B------:R-:W3:Y:S01]  /*0530*/  LDG.E R14, desc[UR8][R14.64] ;  /* 0x000000080e0e7981 */ /* 0x000ee2000c1e1900 */
[----:B------:R-:W-:Y:S01]  /*0540*/  IMAD.WIDE R10, R21, 0x4, R10 ;  /* 0x00000004150a7825 */ /* 0x000fe200078e020a */
[----:B--2---:R-:W-:-:S05]  /*0550*/  VIMNMX3 R23, R17, R18, R12, PT ;  /* 0x000000121117720f */ /* 0x004fca000380010c */
[----:B---3--:R-:W-:-:S05]  /*0560*/  IMAD.IADD R23, R14, 0x1, R23 ;  /* 0x000000010e177824 */ /* 0x008fca00078e0217 */
[----:B------:R0:W-:Y:S02]  /*0570*/  STG.E desc[UR8][R10.64], R23 ;  /* 0x000000170a007986 */ /* 0x0001e4000c101908 */
.L_x_10:
[----:B------:R-:W-:Y:S05]  /*0580*/  BSYNC.RECONVERGENT B1 ;  /* 0x0000000000017941 */ /* 0x000fea0003800200 */
.L_x_9:
[----:B------:R-:W-:-:S07]  /*0590*/  IADD3 R8, PT, PT, R9, 0x1, RZ ;  /* 0x0000000109087810 */ /* 0x000fce0007ffe0ff */
.L_x_6:
[----:B------:R-:W-:-:S09]  /*05a0*/  ULOP3.LUT UP0, URZ, UR4, 0x7fffffff, URZ, 0xc0, !UPT ;  /* 0x7fffffff04ff7892 */ /* 0x000fd2000f80c0ff */
[----:B------:R-:W-:Y:S05]  /*05b0*/  BRA.U !UP0, `(.L_x_5) ;  /* 0x0000000508947547 */ /* 0x000fea000b800000 */
[----:B0-----:R-:W-:Y:S02]  /*05c0*/  IMAD R11, R6, UR5, R6 ;  /* 0x00000005060b7c24 */ /* 0x001fe4000f8e0206 */
[C---:B------:R-:W-:Y:S02]  /*05d0*/  VIADD R10, R8.reuse, 0x1 ;  /* 0x00000001080a7836 */ /* 0x040fe40000000000 */
[----:B------:R-:W-:Y:S02]  /*05e0*/  VIADD R9, R8, 0x2 ;  /* 0x0000000208097836 */ /* 0x000fe40000000000 */
[----:B------:R-:W-:Y:S01]  /*05f0*/  IMAD.IADD R7, R7, 0x1, R10 ;  /* 0x0000000107077824 */ /* 0x000fe200078e020a */
[----:B------:R-:W-:-:S07]  /*0600*/  IADD3 R6, PT, PT, R10, R11, RZ ;  /* 0x0000000b0a067210 */ /* 0x000fce0007ffe0ff */
.L_x_11:
[----:B------:R-:W-:-:S05]  /*0610*/  VIADD R8, R9, 0xfffffffe ;  /* 0xfffffffe09087836 */ /* 0x000fca0000000000 */
[----:B------:R-:W-:-:S04]  /*0620*/  ISETP.GE.AND P0, PT, R8, UR12, PT ;  /* 0x0000000c08007c0c */ /* 0x000fc8000bf06270 */
[----:B------:R-:W-:-:S13]  /*0630*/  ISETP.LT.OR P1, PT, R8, RZ, P0 ;  /* 0x000000ff0800720c */ /* 0x000fda0000721670 */
[----:B------:R-:W0:Y:S01]  /*0640*/  @!P1 LDC.64 R10, c[0x0][0x3a0] ;  /* 0x0000e800ff0a9b82 */ /* 0x000e220000000a00 */
[----:B------:R-:W-:Y:S02]  /*0650*/  @!P1 VIMNMX.U32 R8, PT, PT, R8, 0x1, !PT ;  /* 0x0000000108089848 */ /* 0x000fe40007fe0000 */
[----:B------:R-:W-:Y:S02]  /*0660*/  @!P1 VIADDMNMX R15, R9, 0xffffffff, R2, PT ;  /* 0xffffffff090f9846 */ /* 0x000fe40003800102 */
[----:B-1----:R-:W-:Y:S01]  /*0670*/  @!P1 IADD3 R21, PT, PT, R6, -0x1, RZ ;  /* 0xffffffff06159810 */ /* 0x002fe20007ffe0ff */
[----:B------:R-:W-:Y:S01]  /*0680*/  @!P1 IMAD.IADD R19, R5, 0x1, R8 ;  /* 0x0000000105139824 */ /* 0x000fe200078e0208 */
[----:B------:R-:W-:Y:S01]  /*0690*/  @!P1 IADD3 R23, PT, PT, R7, -0x1, RZ ;  /* 0xffffffff07179810 */ /* 0x000fe20007ffe0ff */
[----:B------:R-:W1:Y:S01]  /*06a0*/  @!P1 LDC.64 R12, c[0x0][0x380] ;  /* 0x0000e000ff0c9b82 */ /* 0x000e620000000a00 */
[----:B------:R-:W-:Y:S02]  /*06b0*/  @!P1 IMAD.IADD R15, R4, 0x1, R15 ;  /* 0x00000001040f9824 */ /* 0x000fe400078e020f */
[----:B0-----:R-:W-:-:S04]  /*06c0*/  @!P1 IMAD.WIDE R20, R21, 0x4, R10 ;  /* 0x0000000415149825 */ /* 0x001fc800078e020a */
[--C-:B------:R-:W-:Y:S02]  /*06d0*/  @!P1 IMAD.WIDE R18, R19, 0x4, R10.reuse ;  /* 0x0000000413129825 */ /* 0x100fe400078e020a */
[----:B------:R0:W2:Y:S02]  /*06e0*/  @!P1 LDG.E R20, desc[UR8][R20.64] ;  /* 0x0000000814149981 */ /* 0x0000a4000c1e1900 */
[----:B------:R-:W-:Y:S02]  /*06f0*/  @!P1 IMAD.WIDE R16, R15, 0x4, R10 ;  /* 0x000000040f109825 */ /* 0x000fe400078e020a */
[----:B------:R-:W2:Y:S02]  /*0700*/  @!P1 LDG.E R19, desc[UR8][R18.64] ;  /* 0x0000000812139981 */ /* 0x000ea4000c1e1900 */
[----:B-1----:R-:W-:Y:S02]  /*0710*/  @!P1 IMAD.WIDE R24, R23, 0x4, R12 ;  /* 0x0000000417189825 */ /* 0x002fe400078e020c */
[----:B------:R-:W2:Y:S04]  /*0720*/  @!P1 LDG.E R16, desc[UR8][R16.64] ;  /* 0x0000000810109981 */ /* 0x000ea8000c1e1900 */
[----:B------:R1:W3:Y:S01]  /*0730*/  @!P1 LDG.E R24, desc[UR8][R24.64] ;  /* 0x0000000818189981 */ /* 0x0002e2000c1e1900 */
[----:B------:R-:W-:-:S05]  /*0740*/  VIADD R8, R9, 0xffffffff ;  /* 0xffffffff09087836 */ /* 0x000fca0000000000 */
[----:B------:R-:W-:-:S04]  /*0750*/  ISETP.GE.AND P0, PT, R8, UR12, PT ;  /* 0x0000000c08007c0c */ /* 0x000fc8000bf06270 */
[----:B------:R-:W-:-:S13]  /*0760*/  ISETP.LT.OR P0, PT, R8, RZ, P0 ;  /* 0x000000ff0800720c */ /* 0x000fda0000701670 */
[----:B------:R-:W4:Y:S01]  /*0770*/  @!P0 LDC.64 R14, c[0x0][0x3a0] ;  /* 0x0000e800ff0e8b82 */ /* 0x000f220000000a00 */
[----:B------:R-:W-:-:S07]  /*0780*/  @!P0 IMAD.MOV.U32 R8, RZ, RZ, -0x1 ;  /* 0xffffffffff088424 */ /* 0x000fce00078e00ff */
[----:B------:R-:W5:Y:S01]  /*0790*/  @!P0 LDC.64 R12, c[0x0][0x380] ;  /* 0x0000e000ff0c8b82 */ /* 0x000f620000000a00 */
[----:B------:R-:W-:Y:S02]  /*07a0*/  @!P0 VIADDMNMX.U32 R8, R9, R8, 0x1, !PT ;  /* 0x0000000109088446 */ /* 0x000fe40007800008 */
[----:B------:R-:W-:Y:S02]  /*07b0*/  @!P0 VIMNMX R27, PT, PT, R2, R9, PT ;  /* 0x00000009021b8248 */ /* 0x000fe40003fe0100 */
[----:B0-----:R-:W-:-:S03]  /*07c0*/  @!P0 IADD3 R21, PT, PT, R5, R8, RZ ;  /* 0x0000000805158210 */ /* 0x001fc60007ffe0ff */
[----:B-1----:R-:W-:Y:S01]  /*07d0*/  @!P0 IMAD.IADD R25, R4, 0x1, R27 ;  /* 0x0000000104198824 */ /* 0x002fe200078e021b */
[----:B--2---:R-:W-:Y:S01]  /*07e0*/  @!P1 VIMNMX3 R17, R19, R16, R20, PT ;  /* 0x000000101311920f */ /* 0x004fe20003800114 */
[----:B------:R-:W-:-:S03]  /*07f0*/  @!P1 IMAD.WIDE R18, R23, 0x4, R10 ;  /* 0x0000000417129825 */ /* 0x000fc600078e020a */
[----:B---3--:R-:W-:Y:S01]  /*0800*/  @!P1 IADD3 R27, PT, PT, R24, R17, RZ ;  /* 0x00000011181b9210 */ /* 0x008fe20007ffe0ff */
[----:B----4-:R-:W-:-:S04]  /*0810*/  @!P0 IMAD.WIDE R20, R21, 0x4, R14 ;  /* 0x0000000415148825 */ /* 0x010fc800078e020e */
[----:B------:R-:W-:-:S04]  /*0820*/  @!P0 IMAD.WIDE R22, R25, 0x4, R14 ;  /* 0x0000000419168825 */ /* 0x000fc800078e020e */
[----:B------:R-:W-:Y:S01]  /*0830*/  @!P0 IMAD.WIDE R16, R6, 0x4, R14 ;  /* 0x0000000406108825 */ /* 0x000fe200078e020e */
[----:B------:R0:W-:Y:S03]  /*0840*/  @!P1 STG.E desc[UR8][R18.64], R27 ;  /* 0x0000001b12009986 */ /* 0x0001e6000c101908 */
[----:B-----5:R-:W-:Y:S01]  /*0850*/  @!P0 IMAD.WIDE R24, R7, 0x4, R12 ;  /* 0x0000000407188825 */ /* 0x020fe200078e020c */
[----:B------:R-:W2:Y:S04]  /*0860*/  @!P0 LDG.E R21, desc[UR8][R20.64] ;  /* 0x0000000814158981 */ /* 0x000ea8000c1e1900 */
[----:B------:R-:W2:Y:S04]  /*0870*/  @!P0 LDG.E R22, desc[UR8][R22.64] ;  /* 0x0000000816168981 */ /* 0x000ea8000c1e1900 */
[----:B------:R-:W2:Y:S04]  /*0880*/  @!P0 LDG.E R16, desc[UR8][R16.64] ;  /* 0x0000000810108981 */ /* 0x000ea8000c1e1900 */
[----:B------:R1:W3:Y:S01]  /*0890*/  @!P0 LDG.E R24, desc[UR8][R24.64] ;  /* 0x0000000818188981 */ /* 0x0002e2000c1e1900 */
[----:B------:R-:W-:-:S04]  /*08a0*/  ISETP.GE.AND P1, PT, R9, UR12, PT ;  /* 0x0000000c09007c0c */ /* 0x000fc8000bf26270 */
[----:B------:R-:W-:-:S13]  /*08b0*/  ISETP.LT.OR P1, PT, R9, RZ, P1 ;  /* 0x000000ff0900720c */ /* 0x000fda0000f21670 */
[----:B------:R-:W4:Y:S08]  /*08c0*/  @!P1 LDC.64 R10, c[0x0][0x3a0] ;  /* 0x0000e800ff0a9b82 */ /* 0x000f300000000a00 */
[----:B------:R-:W5:Y:S01]  /*08d0*/  @!P1 LDC.64 R12, c[0x0][0x380] ;  /* 0x0000e000ff0c9b82 */ /* 0x000f620000000a00 */
[C---:B------:R-:W-:Y:S02]  /*08e0*/  @!P1 VIMNMX.U32 R8, PT, PT, R9.reuse, 0x1, !PT ;  /* 0x0000000109089848 */ /* 0x040fe40007fe0000 */
[----:B------:R-:W-:Y:S01]  /*08f0*/  @!P1 VIADDMNMX R29, R9, 0x1, R2, PT ;  /* 0x00000001091d9846 */ /* 0x000fe20003800102 */
[----:B0-----:R-:W-:Y:S01]  /*0900*/  @!P1 VIADD R19, R6, 0x1 ;  /* 0x0000000106139836 */ /* 0x001fe20000000000 */
[----:B------:R-:W-:-:S03]  /*0910*/  @!P1 IADD3 R27, PT, PT, R5, R8, RZ ;  /* 0x00000008051b9210 */ /* 0x000fc60007ffe0ff */
[----:B------:R-:W-:Y:S02]  /*0920*/  @!P1 IMAD.IADD R18, R4, 0x1, R29 ;  /* 0x0000000104129824 */ /* 0x000fe400078e021d */
[----:B-1----:R-:W-:Y:S01]  /*0930*/  @!P1 VIADD R25, R7, 0x1 ;  /* 0x0000000107199836 */ /* 0x002fe20000000000 */
        /* <DEDUP_REMOVED lines=11> */
[----:B------:R-:W3:Y:S01]  /*09f0*/  @!P1 LDG.E R26, desc[UR8][R26.64] ;  /* 0x000000081a1a9981 */ /* 0x000ee2000c1e1900 */
[----:B------:R-:W-:-:S04]  /*0a00*/  IADD3 R8, PT, PT, R9, 0x1, RZ ;  /* 0x0000000109087810 */ /* 0x000fc80007ffe0ff */
[----:B------:R-:W-:-:S04]  /*0a10*/  ISETP.GE.AND P0, PT, R8, UR12, PT ;  /* 0x0000000c08007c0c */ /* 0x000fc8000bf06270 */
[----:B------:R-:W-:-:S13]  /*0a20*/  ISETP.LT.OR P0, PT, R8, RZ, P0 ;  /* 0x000000ff0800720c */ /* 0x000fda0000701670 */
[----:B------:R-:W1:Y:S08]  /*0a30*/  @!P0 LDC.64 R12, c[0x0][0x3a0] ;  /* 0x0000e800ff0c8b82 */ /* 0x000e700000000a00 */
[----:B------:R-:W4:Y:S01]  /*0a40*/  @!P0 LDC.64 R14, c[0x0][0x380] ;  /* 0x0000e000ff0e8b82 */ /* 0x000f220000000a00 */
[----:B------:R-:W-:Y:S02]  /*0a50*/  @!P0 VIMNMX.U32 R8, PT, PT, R8, 0x1, !PT ;  /* 0x0000000108088848 */ /* 0x000fe40007fe0000 */
[----:B0-----:R-:W-:-:S02]  /*0a60*/  @!P0 VIADDMNMX R29, R9, 0x2, R2, PT ;  /* 0x00000002091d8846 */ /* 0x001fc40003800102 */
[----:B------:R-:W-:Y:S02]  /*0a70*/  @!P0 IADD3 R23, PT, PT, R5, R8, RZ ;  /* 0x0000000805178210 */ /* 0x000fe40007ffe0ff */
[----:B--2---:R-:W-:Y:S01]  /*0a80*/  @!P1 VIMNMX3 R21, R17, R18, R20, PT ;  /* 0x000000121115920f */ /* 0x004fe20003800114 */
[----:B------:R-:W-:Y:S02]  /*0a90*/  @!P0 VIADD R17, R6, 0x2 ;  /* 0x0000000206118836 */ /* 0x000fe40000000000 */
[----:B------:R-:W-:Y:S01]  /*0aa0*/  @!P1 IMAD.WIDE R18, R25, 0x4, R10 ;  /* 0x0000000419129825 */ /* 0x000fe200078e020a */
[----:B---3--:R-:W-:-:S03]  /*0ab0*/  @!P1 IADD3 R25, PT, PT, R26, R21, RZ ;  /* 0x000000151a199210 */ /* 0x008fc60007ffe0ff */
[----:B------:R-:W-:Y:S02]  /*0ac0*/  @!P0 IMAD.IADD R11, R4, 0x1, R29 ;  /* 0x00000001040b8824 */ /* 0x000fe400078e021d */
[----:B-1----:R-:W-:-:S04]  /*0ad0*/  @!P0 IMAD.WIDE R20, R17, 0x4, R12 ;  /* 0x0000000411148825 */ /* 0x002fc800078e020c */
[----:B------:R-:W-:-:S04]  /*0ae0*/  @!P0 IMAD.WIDE R16, R23, 0x4, R12 ;  /* 0x0000000417108825 */ /* 0x000fc800078e020c */
[----:B------:R-:W-:Y:S02]  /*0af0*/  @!P0 VIADD R23, R7, 0x2 ;  /* 0x0000000207178836 */ /* 0x000fe40000000000 */
[----:B------:R-:W-:Y:S01]  /*0b00*/  @!P0 IMAD.WIDE R10, R11, 0x4, R12 ;  /* 0x000000040b0a8825 */ /* 0x000fe200078e020c */
[----:B------:R2:W-:Y:S03]  /*0b10*/  @!P1 STG.E desc[UR8][R18.64], R25 ;  /* 0x0000001912009986 */ /* 0x0005e6000c101908 */
[C---:B----4-:R-:W-:Y:S01]  /*0b20*/  @!P0 IMAD.WIDE R14, R23.reuse, 0x4, R14 ;  /* 0x00000004170e8825 */ /* 0x050fe200078e020e */
[----:B------:R-:W3:Y:S04]  /*0b30*/  @!P0 LDG.E R20, desc[UR8][R20.64] ;  /* 0x0000000814148981 */ /* 0x000ee8000c1e1900 */
[----:B------:R-:W3:Y:S04]  /*0b40*/  @!P0 LDG.E R17, desc[UR8][R16.64] ;  /* 0x0000000810118981 */ /* 0x000ee8000c1e1900 */
[----:B------:R-:W3:Y:S04]  /*0b50*/  @!P0 LDG.E R10, desc[UR8][R10.64] ;  /* 0x000000080a0a8981 */ /* 0x000ee8000c1e1900 */
[----:B------:R-:W4:Y:S01]  /*0b60*/  @!P0 LDG.E R14, desc[UR8][R14.64] ;  /* 0x000000080e0e8981 */ /* 0x000f22000c1e1900 */
[----:B------:R-:W-:-:S04]  /*0b70*/  @!P0 IMAD.WIDE R12, R23, 0x4, R12 ;  /* 0x00000004170c8825 */ /* 0x000fc800078e020c */
[C---:B------:R-:W-:Y:S01]  /*0b80*/  VIADD R8, R9.reuse, 0x2 ;  /* 0x0000000209087836 */ /* 0x040fe20000000000 */
[----:B------:R-:W-:Y:S01]  /*0b90*/  IADD3 R9, PT, PT, R9, 0x4, RZ ;  /* 0x0000000409097810 */ /* 0x000fe20007ffe0ff */
[----:B------:R-:W-:Y:S01]  /*0ba0*/  VIADD R6, R6, 0x4 ;  /* 0x0000000406067836 */ /* 0x000fe20000000000 */
[----:B------:R-:W-:Y:S02]  /*0bb0*/  IADD3 R7, PT, PT, R7, 0x4, RZ ;  /* 0x0000000407077810 */ /* 0x000fe40007ffe0ff */
[----:B---3--:R-:W-:-:S04]  /*0bc0*/  @!P0 VIMNMX3 R27, R17, R10, R20, PT ;  /* 0x0000000a111b820f */ /* 0x008fc80003800114 */
[----:B----4-:R-:W-:-:S05]  /*0bd0*/  @!P0 IADD3 R27, PT, PT, R14, R27, RZ ;  /* 0x0000001b0e1b8210 */ /* 0x010fca0007ffe0ff */
[----:B------:R2:W-:Y:S01]  /*0be0*/  @!P0 STG.E desc[UR8][R12.64], R27 ;  /* 0x0000001b0c008986 */ /* 0x0005e2000c101908 */
[----:B------:R-:W-:-:S13]  /*0bf0*/  ISETP.NE.AND P0, PT, R8, R3, PT ;  /* 0x000000030800720c */ /* 0x000fda0003f05270 */
[----:B--2---:R-:W-:Y:S05]  /*0c00*/  @P0 BRA `(.L_x_11) ;  /* 0xfffffff800800947 */ /* 0x004fea000383ffff */
.L_x_5:
[----:B0-----:R-:W-:Y:S05]  /*0c10*/  BSYNC.RECONVERGENT B0 ;  /* 0x0000000000007941 */ /* 0x001fea0003800200 */
.L_x_4:
[----:B------:R-:W0:Y:S01]  /*0c20*/  LDCU UR7, c[0x0][0x394] ;  /* 0x00007280ff0777ac */ /* 0x000e220008000800 */
[----:B------:R-:W-:Y:S02]  /*0c30*/  UIADD3 UR6, UPT, UPT, UR5, -0x1, URZ ;  /* 0xffffffff05067890 */ /* 0x000fe4000fffe0ff */
[----:B------:R-:W-:Y:S02]  /*0c40*/  UIADD3 UR4, UPT, UPT, UR4, 0x1, URZ ;  /* 0x0000000104047890 */ /* 0x000fe4000fffe0ff */
[----:B0-----:R-:W-:-:S03]  /*0c50*/  UISETP.GT.AND UP0, UPT, UR5, UR7, UPT ;  /* 0x000000070500728c */ /* 0x001fc6000bf04270 */
[----:B------:R-:W-:-:S06]  /*0c60*/  UMOV UR5, UR6 ;  /* 0x0000000600057c82 */ /* 0x000fcc0008000000 */
[----:B------:R-:W-:Y:S05]  /*0c70*/  BRA.U UP0, `(.L_x_12) ;  /* 0xfffffff500207547 */ /* 0x000fea000b83ffff */
[----:B------:R-:W-:Y:S05]  /*0c80*/  EXIT ;  /* 0x000000000000794d */ /* 0x000fea0003800000 */
.L_x_13:
        /* <DEDUP_REMOVED lines=15> */
.L_x_34:


//--------------------- .text._Z10upTrianglePiiiiiiS_ --------------------------
	.section	.text._Z10upTrianglePiiiiiiS_,"ax",@progbits
	.align	128
        .global         _Z10upTrianglePiiiiiiS_
        .type           _Z10upTrianglePiiiiiiS_,@function
        .size           _Z10upTrianglePiiiiiiS_,(.L_x_35 - _Z10upTrianglePiiiiiiS_)
        .other          _Z10upTrianglePiiiiiiS_,@"STO_CUDA_ENTRY STV_DEFAULT"
_Z10upTrianglePiiiiiiS_:
.text._Z10upTrianglePiiiiiiS_:
[----:B------:R-:W-:Y:S08]  /*0000*/  LDC R1, c[0x0][0x37c] ;  /* 0x0000df00ff017b82 */ /* 0x000ff00000000800 */
[----:B------:R-:W0:Y:S01]  /*0010*/  LDC.64 R4, c[0x0][0x390] ;  /* 0x0000e400ff047b82 */ /* 0x000e220000000a00 */
[----:B------:R-:W1:Y:S07]  /*0020*/  S2R R3, SR_TID.X ;  /* 0x0000000000037919 */ /* 0x000e6e0000002100 */
[----:B------:R-:W2:Y:S08]  /*0030*/  LDC R0, c[0x0][0x360] ;  /* 0x0000d800ff007b82 */ /* 0x000eb00000000800 */
[----:B------:R-:W3:Y:S01]  /*0040*/  S2UR UR5, SR_CTAID.X ;  /* 0x00000000000579c3 */ /* 0x000ee20000002500 */
[----:B0-----:R-:W-:-:S13]  /*0050*/  ISETP.GE.AND P0, PT, R4, R5, PT ;  /* 0x000000050400720c */ /* 0x001fda0003f06270 */
[----:B-123--:R-:W-:Y:S05]  /*0060*/  @!P0 EXIT ;  /* 0x000000000000894d */ /* 0x00efea0003800000 */
[----:B------:R-:W0:Y:S01]  /*0070*/  LDC R4, c[0x0][0x388] ;  /* 0x0000e200ff047b82 */ /* 0x000e220000000800 */
[----:B------:R-:W1:Y:S01]  /*0080*/  LDCU UR8, c[0x0][0x398] ;  /* 0x00007300ff0877ac */ /* 0x000e620008000800 */
[----:B------:R-:W-:Y:S02]  /*0090*/  IMAD R0, R0, UR5, R3 ;  /* 0x0000000500007c24 */ /* 0x000fe4000f8e0203 */
[----:B------:R-:W-:Y:S01]  /*00a0*/  IMAD.MOV.U32 R2, RZ, RZ, RZ ;  /* 0x000000ffff027224 */ /* 0x000fe200078e00ff */
[----:B------:R-:W2:Y:S01]  /*00b0*/  LDCU UR4, c[0x0][0x390] ;  /* 0x00007200ff0477ac */ /* 0x000ea20008000800 */
[----:B------:R-:W3:Y:S01]  /*00c0*/  LDCU.64 UR6, c[0x0][0x358] ;  /* 0x00006b00ff0677ac */ /* 0x000ee20008000a00 */
[----:B-1----:R-:W-:-:S04]  /*00d0*/  IMAD R0, R0, UR8, RZ ;  /* 0x0000000800007c24 */ /* 0x002fc8000f8e02ff */
[----:B------:R-:W-:Y:S02]  /*00e0*/  VIADD R5, R0, UR8 ;  /* 0x0000000800057c36 */ /* 0x000fe40008000000 */
[----:B0-23--:R-:W-:-:S07]  /*00f0*/  VIADD R3, R4, 0xffffffff ;  /* 0xffffffff04037836 */ /* 0x00dfce0000000000 */
.L_x_22:
[----:B------:R-:W-:Y:S01]  /*0100*/  ISETP.GE.AND P0, PT, R0, R5, PT ;  /* 0x000000050000720c */ /* 0x000fe20003f06270 */
[----:B------:R-:W0:Y:S01]  /*0110*/  LDCU UR5, c[0x0][0x388] ;  /* 0x00007100ff0577ac */ /* 0x000e220008000800 */
[----:B------:R-:W-:Y:S01]  /*0120*/  BSSY.RECONVERGENT B0, `(.L_x_14) ;  /* 0x00000bc000007945 */ /* 0x000fe20003800200 */
[----:B------:R-:W1:Y:S01]  /*0130*/  LDCU.64 UR12, c[0x0][0x3a0] ;  /* 0x00007400ff0c77ac */ /* 0x000e620008000a00 */
[----:B------:R-:W2:Y:S09]  /*0140*/  LDCU.64 UR14, c[0x0][0x380] ;  /* 0x00007000ff0e77ac */ /* 0x000eb20008000a00 */
[----:B---3--:R-:W-:Y:S05]  /*0150*/  @P0 BRA `(.L_x_15) ;  /* 0x0000000800e00947 */ /* 0x008fea0003800000 */
[----:B------:R-:W3:Y:S01]  /*0160*/  LDC R7, c[0x0][0x398] ;  /* 0x0000e600ff077b82 */ /* 0x000ee20000000800 */
[----:B------:R-:W-:-:S07]  /*0170*/  IMAD.MOV.U32 R15, RZ, RZ, R0 ;  /* 0x000000ffff0f7224 */ /* 0x000fce00078e0000 */
[----:B------:R-:W4:Y:S01]  /*0180*/  LDC R8, c[0x0][0x388] ;  /* 0x0000e200ff087b82 */ /* 0x000f220000000800 */
[----:B---3--:R-:W-:-:S05]  /*0190*/  IMAD R6, R2, -0x2, R7 ;  /* 0xfffffffe02067824 */ /* 0x008fca00078e0207 */
[----:B------:R-:W-:Y:S01]  /*01a0*/  LOP3.LUT P0, R20, R6, 0x3, RZ, 0xc0, !PT ;  /* 0x0000000306147812 */ /* 0x000fe2000780c0ff */
[----:B----4-:R-:W-:-:S04]  /*01b0*/  IMAD R7, R8, UR4, RZ ;  /* 0x0000000408077c24 */ /* 0x010fc8000f8e02ff */
[----:B------:R-:W-:-:S05]  /*01c0*/  IMAD.IADD R9, R7, 0x1, R8 ;  /* 0x0000000107097824 */ /* 0x000fca00078e0208 */
[----:B------:R-:W-:-:S03]  /*01d0*/  IADD3 R4, PT, PT, R9, -0x1, RZ ;  /* 0xffffffff09047810 */ /* 0x000fc60007ffe0ff */
[----:B------:R-:W-:Y:S05]  /*01e0*/  @!P0 BRA `(.L_x_16) ;  /* 0x00000004003c8947 */ /* 0x000fea0003800000 */
[----:B------:R-:W-:Y:S01]  /*01f0*/  ISETP.GE.AND P0, PT, R0, R8, PT ;  /* 0x000000080000720c */ /* 0x000fe20003f06270 */
[----:B------:R-:W-:Y:S01]  /*0200*/  BSSY.RECONVERGENT B1, `(.L_x_17) ;  /* 0x0000017000017945 */ /* 0x000fe20003800200 */
[----:B------:R-:W-:-:S11]  /*0210*/  ISETP.NE.AND P1, PT, R20, 0x1, PT ;  /* 0x000000011400780c */ /* 0x000fd60003f25270 */
[----:B------:R-:W-:Y:S05]  /*0220*/  @P0 BRA `(.L_x_18) ;  /* 0x0000000000500947 */ /* 0x000fea0003800000 */
[----:B------:R-:W3:Y:S01]  /*0230*/  LDC.64 R10, c[0x0][0x3a0] ;  /* 0x0000e800ff0a7b82 */ /* 0x000ee20000000a00 */
[C---:B------:R-:W-:Y:S01]  /*0240*/  VIMNMX R15, PT, PT, R0.reuse, 0x1, !PT ;  /* 0x00000001000f7848 */ /* 0x040fe20007fe0100 */
[----:B------:R-:W-:Y:S01]  /*0250*/  IMAD.IADD R21, R7, 0x1, R0 ;  /* 0x0000000107157824 */ /* 0x000fe200078e0200 */
[----:B------:R-:W-:-:S03]  /*0260*/  VIADDMNMX R14, R0, 0x1, R3, PT ;  /* 0x00000001000e7846 */ /* 0x000fc60003800103 */
[----:B------:R-:W-:Y:S02]  /*0270*/  IMAD.IADD R15, R4, 0x1, R15 ;  /* 0x00000001040f7824 */ /* 0x000fe400078e020f */
[----:B------:R-:W4:Y:S01]  /*0280*/  LDC.64 R12, c[0x0][0x380] ;  /* 0x0000e000ff0c7b82 */ /* 0x000f220000000a00 */
[----:B------:R-:W-:Y:S02]  /*0290*/  IMAD.IADD R17, R9, 0x1, R14 ;  /* 0x0000000109117824 */ /* 0x000fe400078e020e */
[----:B------:R-:W-:Y:S02]  /*02a0*/  IMAD.IADD R19, R21, 0x1, R8 ;  /* 0x0000000115137824 */ /* 0x000fe400078e0208 */
[----:B---3--:R-:W-:-:S04]  /*02b0*/  IMAD.WIDE R14, R15, 0x4, R10 ;  /* 0x000000040f0e7825 */ /* 0x008fc800078e020a */
[--C-:B------:R-:W-:Y:S02]  /*02c0*/  IMAD.WIDE R16, R17, 0x4, R10.reuse ;  /* 0x0000000411107825 */ /* 0x100fe400078e020a */
[----:B------:R-:W3:Y:S02]  /*02d0*/  LDG.E R15, desc[UR6][R14.64] ;  /* 0x000000060e0f7981 */ /* 0x000ee4000c1e1900 */
[----:B------:R-:W-:Y:S02]  /*02e0*/  IMAD.WIDE R18, R19, 0x4, R10 ;  /* 0x0000000413127825 */ /* 0x000fe400078e020a */
[----:B------:R-:W3:Y:S02]  /*02f0*/  LDG.E R16, desc[UR6][R16.64] ;  /* 0x0000000610107981 */ /* 0x000ee4000c1e1900 */
[C---:B----4-:R-:W-:Y:S02]  /*0300*/  IMAD.WIDE R12, R21.reuse, 0x4, R12 ;  /* 0x00000004150c7825 */ /* 0x050fe400078e020c */
[----:B------:R-:W3:Y:S04]  /*0310*/  LDG.E R18, desc[UR6][R18.64] ;  /* 0x0000000612127981 */ /* 0x000ee8000c1e1900 */
[----:B------:R-:W4:Y:S01]  /*0320*/  LDG.E R12, desc[UR6][R12.64] ;  /* 0x000000060c0c7981 */ /* 0x000f22000c1e1900 */
[----:B------:R-:W-:Y:S01]  /*0330*/  IMAD.WIDE R10, R21, 0x4, R10 ;  /* 0x00000004150a7825 */ /* 0x000fe200078e020a */
[----:B---3--:R-:W-:-:S04]  /*0340*/  VIMNMX3 R23, R15, R16, R18, PT ;  /* 0x000000100f17720f */ /* 0x008fc80003800112 */
[----:B----4-:R-:W-:-:S05]  /*0350*/  IADD3 R23, PT, PT, R12, R23, RZ ;  /* 0x000000170c177210 */ /* 0x010fca0007ffe0ff */
[----:B------:R3:W-:Y:S02]  /*0360*/  STG.E desc[UR6][R10.64], R23 ;  /* 0x000000170a007986 */ /* 0x0007e4000c101906 */
.L_x_18:
[----:B012---:R-:W-:Y:S05]  /*0370*/  BSYNC.RECONVERGENT B1 ;  /* 0x0000000000017941 */ /* 0x007fea0003800200 */
.L_x_17:
[----:B------:R-:W-:Y:S01]  /*0380*/  VIADD R15, R0, 0x1 ;  /* 0x00000001000f7836 */ /* 0x000fe20000000000 */
[----:B------:R-:W-:Y:S06]  /*0390*/  @!P1 BRA `(.L_x_16) ;  /* 0x0000000000d09947 */ /* 0x000fec0003800000 */
[----:B------:R-:W-:Y:S01]  /*03a0*/  ISETP.GE.AND P0, PT, R15, R8, PT ;  /* 0x000000080f00720c */ /* 0x000fe20003f06270 */
[----:B------:R-:W0:Y:S01]  /*03b0*/  LDCU.64 UR8, c[0x0][0x3a0] ;  /* 0x00007400ff0877ac */ /* 0x000e220008000a00 */
[----:B------:R-:W-:Y:S02]  /*03c0*/  SHF.R.S32.HI R14, RZ, 0x1f, R0 ;  /* 0x0000001fff0e7819 */ /* 0x000fe40000011400 */
[-C--:B------:R-:W-:Y:S01]  /*03d0*/  IADD3 R16, P1, PT, R9, R0.reuse, RZ ;  /* 0x0000000009107210 */ /* 0x080fe20007f3e0ff */
[----:B------:R-:W1:Y:S01]  /*03e0*/  LDCU.64 UR10, c[0x0][0x380] ;  /* 0x00007000ff0a77ac */ /* 0x000e620008000a00 */
[----:B---3--:R-:W-:Y:S02]  /*03f0*/  IADD3 R23, P2, PT, R7, R0, RZ ;  /* 0x0000000007177210 */ /* 0x008fe40007f5e0ff */
[----:B------:R-:W-:-:S05]  /*0400*/  LEA.HI.X.SX32 R17, R9, R14, 0x1, P1 ;  /* 0x0000000e09117211 */ /* 0x000fca00008f0eff */
[----:B------:R-:W2:Y:S01]  /*0410*/  @!P0 LDC.64 R18, c[0x0][0x3a0] ;  /* 0x0000e800ff128b82 */ /* 0x000ea20000000a00 */
[----:B------:R-:W-:Y:S02]  /*0420*/  @!P0 VIMNMX R11, PT, PT, R15, 0x1, !PT ;  /* 0x000000010f0b8848 */ /* 0x000fe40007fe0100 */
[----:B------:R-:W-:Y:S02]  /*0430*/  @!P0 VIADDMNMX R12, R0, 0x2, R3, PT ;  /* 0x00000002000c8846 */ /* 0x000fe40003800103 */
[----:B0-----:R-:W-:Y:S01]  /*0440*/  LEA R10, P1, R16, UR8, 0x2 ;  /* 0x00000008100a7c11 */ /* 0x001fe2000f8210ff */
[----:B------:R-:W-:Y:S02]  /*0450*/  @!P0 IMAD.IADD R15, R4, 0x1, R11 ;  /* 0x00000001040f8824 */ /* 0x000fe400078e020b */
[----:B------:R-:W-:Y:S01]  /*0460*/  @!P0 IMAD.IADD R13, R9, 0x1, R12 ;  /* 0x00000001090d8824 */ /* 0x000fe200078e020c */
[----:B------:R-:W-:Y:S01]  /*0470*/  LEA.HI.X R11, R16, UR9, R17, 0x2, P1 ;  /* 0x00000009100b7c11 */ /* 0x000fe200088f1411 */
[----:B------:R-:W-:Y:S01]  /*0480*/  IMAD.SHL.U32 R16, R23, 0x4, RZ ;  /* 0x0000000417107824 */ /* 0x000fe200078e00ff */
[----:B------:R-:W-:-:S03]  /*0490*/  LEA.HI.X.SX32 R12, R7, R14, 0x1, P2 ;  /* 0x0000000e070c7211 */ /* 0x000fc600010f0eff */
[----:B------:R-:W3:Y:S01]  /*04a0*/  @!P0 LDG.E R17, desc[UR6][R10.64+0x4] ;  /* 0x000004060a118981 */ /* 0x000ee2000c1e1900 */
[----:B------:R-:W-:Y:S02]  /*04b0*/  SHF.L.U64.HI R23, R23, 0x2, R12 ;  /* 0x0000000217177819 */ /* 0x000fe4000001020c */
[----:B-1----:R-:W-:Y:S01]  /*04c0*/  IADD3 R12, P1, PT, R16, UR10, RZ ;  /* 0x0000000a100c7c10 */ /* 0x002fe2000ff3e0ff */
[----:B--2---:R-:W-:-:S04]  /*04d0*/  @!P0 IMAD.WIDE R14, R15, 0x4, R18 ;  /* 0x000000040f0e8825 */ /* 0x004fc800078e0212 */
[----:B------:R-:W-:Y:S01]  /*04e0*/  @!P0 IMAD.WIDE R18, R13, 0x4, R18 ;  /* 0x000000040d128825 */ /* 0x000fe200078e0212 */
[----:B------:R-:W-:Y:S01]  /*04f0*/  IADD3.X R13, PT, PT, R23, UR11, RZ, P1, !PT ;  /* 0x0000000b170d7c10 */ /* 0x000fe20008ffe4ff */
[----:B------:R0:W3:Y:S04]  /*0500*/  @!P0 LDG.E R14, desc[UR6][R14.64] ;  /* 0x000000060e0e8981 */ /* 0x0000e8000c1e1900 */
[----:B------:R-:W3:Y:S04]  /*0510*/  @!P0 LDG.E R18, desc[UR6][R18.64] ;  /* 0x0000000612128981 */ /* 0x000ee8000c1e1900 */
[----:B------:R-:W2:Y:S01]  /*0520*/  @!P0 LDG.E R21, desc[UR6][R12.64+0x4] ;  /* 0x000004060c158981 */ /* 0x000ea2000c1e1900 */
[----:B------:R-:W-:Y:S01]  /*0530*/  IADD3 R16, P1, PT, R16, UR8, RZ ;  /* 0x0000000810107c10 */ /* 0x000fe2000ff3e0ff */
[----:B0-----:R-:W-:Y:S01]  /*0540*/  VIADD R15, R0, 0x2 ;  /* 0x00000002000f7836 */ /* 0x001fe20000000000 */
[----:B---3--:R-:W-:-:S02]  /*0550*/  @!P0 VIMNMX3 R22, R14, R18, R17, PT ;  /* 0x000000120e16820f */ /* 0x008fc40003800111 */
[----:B------:R-:W-:Y:S02]  /*0560*/  IADD3.X R17, PT, PT, R23, UR9, RZ, P1, !PT ;  /* 0x0000000917117c10 */ /* 0x000fe40008ffe4ff */
[----:B--2---:R-:W-:-:S05]  /*0570*/  @!P0 IADD3 R21, PT, PT, R21, R22, RZ ;  /* 0x0000001615158210 */ /* 0x004fca0007ffe0ff */
[----:B------:R4:W-:Y:S01]  /*0580*/  @!P0 STG.E desc[UR6][R16.64+0x4], R21 ;  /* 0x0000041510008986 */ /* 0x0009e2000c101906 */
[----:B------:R-:W-:-:S13]  /*0590*/  ISETP.NE.AND P0, PT, R20, 0x2, PT ;  /* 0x000000021400780c */ /* 0x000fda0003f05270 */
[----:B----4-:R-:W-:Y:S05]  /*05a0*/  @!P0 BRA `(.L_x_16) ;  /* 0x00000000004c8947 */ /* 0x010fea0003800000 */
[----:B------:R-:W-:Y:S01]  /*05b0*/  ISETP.GE.AND P0, PT, R15, R8, PT ;  /* 0x000000080f00720c */ /* 0x000fe20003f06270 */
[----:B------:R-:W-:-:S12]  /*05c0*/  BSSY.RECONVERGENT B1, `(.L_x_19) ;  /* 0x0000010000017945 */ /* 0x000fd80003800200 */
[----:B------:R-:W-:Y:S05]  /*05d0*/  @P0 BRA `(.L_x_20) ;  /* 0x0000000000380947 */ /* 0x000fea0003800000 */
[----:B------:R-:W0:Y:S01]  /*05e0*/  LDC.64 R18, c[0x0][0x3a0] ;  /* 0x0000e800ff127b82 */ /* 0x000e220000000a00 */
[----:B------:R-:W-:Y:S01]  /*05f0*/  VIMNMX R15, PT, PT, R15, 0x1, !PT ;  /* 0x000000010f0f7848 */ /* 0x000fe20007fe0100 */
[----:B------:R-:W2:Y:S01]  /*0600*/  LDG.E R10, desc[UR6][R10.64+0x8] ;  /* 0x000008060a0a7981 */ /* 0x000ea2000c1e1900 */
[----:B------:R-:W-:-:S03]  /*0610*/  VIADDMNMX R14, R0, 0x3, R3, PT ;  /* 0x00000003000e7846 */ /* 0x000fc60003800103 */
[----:B------:R-:W-:Y:S01]  /*0620*/  IMAD.IADD R15, R4, 0x1, R15 ;  /* 0x00000001040f7824 */ /* 0x000fe200078e020f */
[----:B------:R-:W3:Y:S01]  /*0630*/  LDG.E R12, desc[UR6][R12.64+0x8] ;  /* 0x000008060c0c7981 */ /* 0x000ee2000c1e1900 */
[----:B------:R-:W-:Y:S02]  /*0640*/  IMAD.IADD R21, R9, 0x1, R14 ;  /* 0x0000000109157824 */ /* 0x000fe400078e020e */
[----:B0-----:R-:W-:-:S04]  /*0650*/  IMAD.WIDE R14, R15, 0x4, R18 ;  /* 0x000000040f0e7825 */ /* 0x001fc800078e0212 */
[----:B------:R-:W-:Y:S02]  /*0660*/  IMAD.WIDE R18, R21, 0x4, R18 ;  /* 0x0000000415127825 */ /* 0x000fe400078e0212 */
[----:B------:R-:W2:Y:S04]  /*0670*/  LDG.E R15, desc[UR6][R14.64] ;  /* 0x000000060e0f7981 */ /* 0x000ea8000c1e1900 */
[----:B------:R-:W2:Y:S02]  /*0680*/  LDG.E R18, desc[UR6][R18.64] ;  /* 0x0000000612127981 */ /* 0x000ea4000c1e1900 */
[----:B--2---:R-:W-:-:S05]  /*0690*/  VIMNMX3 R21, R15, R18, R10, PT ;  /* 0x000000120f15720f */ /* 0x004fca000380010a */
[----:B---3--:R-:W-:-:S05]  /*06a0*/  IMAD.IADD R21, R12, 0x1, R21 ;  /* 0x000000010c157824 */ /* 0x008fca00078e0215 */
[----:B------:R0:W-:Y:S02]  /*06b0*/  STG.E desc[UR6][R16.64+0x8], R21 ;  /* 0x0000081510007986 */ /* 0x0001e4000c101906 */
.L_x_20:
[----:B------:R-:W-:Y:S05]  /*06c0*/  BSYNC.RECONVERGENT B1 ;  /* 0x0000000000017941 */ /* 0x000fea0003800200 */
.L_x_19:
[----:B------:R-:W-:-:S07]  /*06d0*/  IADD3 R15, PT, PT, R0, 0x3, RZ ;  /* 0x00000003000f7810 */ /* 0x000fce0007ffe0ff */
.L_x_16:
[----:B------:R-:W-:-:S05]  /*06e0*/  VIADD R6, R6, 0xffffffff ;  /* 0xffffffff06067836 */ /* 0x000fca0000000000 */
[----:B------:R-:W-:-:S13]  /*06f0*/  ISETP.GE.U32.AND P0, PT, R6, 0x3, PT ;  /* 0x000000030600780c */ /* 0x000fda0003f06070 */
[----:B------:R-:W-:Y:S05]  /*0700*/  @!P0 BRA `(.L_x_15) ;  /* 0x0000000400748947 */ /* 0x000fea0003800000 */
[----:B------:R-:W-:Y:S01]  /*0710*/  IMAD R6, R8, UR4, R8 ;  /* 0x0000000408067c24 */ /* 0x000fe2000f8e0208 */
[----:B---3--:R-:W-:Y:S01]  /*0720*/  SHF.R.S32.HI R23, RZ, 0x1f, R9 ;  /* 0x0000001fff177819 */ /* 0x008fe20000011409 */
[----:B------:R-:W-:Y:S01]  /*0730*/  VIADD R24, R15, 0x2 ;  /* 0x000000020f187836 */ /* 0x000fe20000000000 */
[----:B------:R-:W-:Y:S01]  /*0740*/  SHF.R.S32.HI R8, RZ, 0x1f, R7 ;  /* 0x0000001fff087819 */ /* 0x000fe20000011407 */
[--C-:B------:R-:W-:Y:S02]  /*0750*/  IMAD.IADD R22, R7, 0x1, R15.reuse ;  /* 0x0000000107167824 */ /* 0x100fe400078e020f */
[----:B------:R-:W-:-:S07]  /*0760*/  IMAD.IADD R6, R6, 0x1, R15 ;  /* 0x0000000106067824 */ /* 0x000fce00078e020f */
.L_x_21:
[----:B------:R-:W-:-:S04]  /*0770*/  IADD3 R26, PT, PT, R24, -0x2, RZ ;  /* 0xfffffffe181a7810 */ /* 0x000fc80007ffe0ff */
[----:B0-----:R-:W-:-:S13]  /*0780*/  ISETP.GE.AND P1, PT, R26, UR5, PT ;  /* 0x000000051a007c0c */ /* 0x001fda000bf26270 */
[----:B------:R-:W0:Y:S01]  /*0790*/  @!P1 LDC.64 R10, c[0x0][0x3a0] ;  /* 0x0000e800ff0a9b82 */ /* 0x000e220000000a00 */
[----:B------:R-:W-:Y:S02]  /*07a0*/  @!P1 VIMNMX R15, PT, PT, R26, 0x1, !PT ;  /* 0x000000011a0f9848 */ /* 0x000fe40007fe0100 */
[----:B------:R-:W-:-:S03]  /*07b0*/  @!P1 VIADDMNMX R14, R24, 0xffffffff, R3, PT ;  /* 0xffffffff180e9846 */ /* 0x000fc60003800103 */
[----:B------:R-:W-:Y:S02]  /*07c0*/  @!P1 IMAD.IADD R15, R4, 0x1, R15 ;  /* 0x00000001040f9824 */ /* 0x000fe400078e020f */
[----:B------:R-:W3:Y:S01]  /*07d0*/  @!P1 LDC.64 R12, c[0x0][0x380] ;  /* 0x0000e000ff0c9b82 */ /* 0x000ee20000000a00 */
[----:B------:R-:W-:Y:S02]  /*07e0*/  @!P1 IMAD.IADD R21, R9, 0x1, R14 ;  /* 0x0000000109159824 */ /* 0x000fe400078e020e */
[----:B0-----:R-:W-:-:S04]  /*07f0*/  @!P1 IMAD.WIDE R16, R15, 0x4, R10 ;  /* 0x000000040f109825 */ /* 0x001fc800078e020a */
[--C-:B------:R-:W-:Y:S02]  /*0800*/  @!P1 IMAD.WIDE R18, R6, 0x4, R10.reuse ;  /* 0x0000000406129825 */ /* 0x100fe400078e020a */
[----:B------:R-:W4:Y:S02]  /*0810*/  @!P1 LDG.E R17, desc[UR6][R16.64] ;  /* 0x0000000610119981 */ /* 0x000f24000c1e1900 */
[----:B------:R-:W-:Y:S02]  /*0820*/  @!P1 IMAD.WIDE R14, R21, 0x4, R10 ;  /* 0x00000004150e9825 */ /* 0x000fe400078e020a */
[----:B------:R0:W4:Y:S04]  /*0830*/  @!P1 LDG.E R18, desc[UR6][R18.64] ;  /* 0x0000000612129981 */ /* 0x000128000c1e1900 */
[----:B------:R-:W4:Y:S01]  /*0840*/  @!P1 LDG.E R14, desc[UR6][R14.64] ;  /* 0x000000060e0e9981 */ /* 0x000f22000c1e1900 */
[----:B---3--:R-:W-:-:S06]  /*0850*/  @!P1 IMAD.WIDE R20, R22, 0x4, R12 ;  /* 0x0000000416149825 */ /* 0x008fcc00078e020c */
[----:B------:R3:W5:Y:S01]  /*0860*/  @!P1 LDG.E R20, desc[UR6][R20.64] ;  /* 0x0000000614149981 */ /* 0x000762000c1e1900 */
[----:B------:R-:W-:-:S05]  /*0870*/  VIADD R12, R24, 0xffffffff ;  /* 0xffffffff180c7836 */ /* 0x000fca0000000000 */
[----:B------:R-:W-:Y:S02]  /*0880*/  ISETP.GE.AND P0, PT, R12, UR5, PT ;  /* 0x000000050c007c0c */ /* 0x000fe4000bf06270 */
[----:B------:R-:W-:Y:S02]  /*0890*/  SHF.R.S32.HI R25, RZ, 0x1f, R26 ;  /* 0x0000001fff197819 */ /* 0x000fe4000001141a */
[----:B------:R-:W-:-:S09]  /*08a0*/  IADD3 R27, P2, PT, R9, R26, RZ ;  /* 0x0000001a091b7210 */ /* 0x000fd20007f5e0ff */
[----:B------:R-:W2:Y:S01]  /*08b0*/  @!P0 LDC.64 R12, c[0x0][0x3a0] ;  /* 0x0000e800ff0c8b82 */ /* 0x000ea20000000a00 */
[----:B0-----:R-:W-:Y:S01]  /*08c0*/  @!P0 IMAD.MOV.U32 R19, RZ, RZ, 0x1 ;  /* 0x00000001ff138424 */ /* 0x001fe200078e00ff */
[----:B------:R-:W-:-:S05]  /*08d0*/  @!P0 VIMNMX R16, PT, PT, R3, R24, PT ;  /* 0x0000001803108248 */ /* 0x000fca0003fe0100 */
[----:B---3--:R-:W-:Y:S01]  /*08e0*/  @!P0 IMAD.IADD R21, R9, 0x1, R16 ;  /* 0x0000000109158824 */ /* 0x008fe200078e0210 */
[----:B----4-:R-:W-:Y:S02]  /*08f0*/  @!P1 VIMNMX3 R29, R17, R14, R18, PT ;  /* 0x0000000e111d920f */ /* 0x010fe40003800112 */
[----:B------:R-:W-:Y:S02]  /*0900*/  IADD3.X R18, PT, PT, R23, R25, RZ, P2, !PT ;  /* 0x0000001917127210 */ /* 0x000fe400017fe4ff */
[----:B-1----:R-:W-:-:S04]  /*0910*/  LEA R14, P2, R27, UR12, 0x2 ;  /* 0x0000000c1b0e7c11 */ /* 0x002fc8000f8410ff */
[----:B------:R-:W-:Y:S02]  /*0920*/  LEA.HI.X R15, R27, UR13, R18, 0x2, P2 ;  /* 0x0000000d1b0f7c11 */ /* 0x000fe400090f1412 */
[----:B------:R-:W-:Y:S02]  /*0930*/  IADD3 R26, P2, PT, R7, R26, RZ ;  /* 0x0000001a071a7210 */ /* 0x000fe40007f5e0ff */
[----:B------:R-:W-:-:S03]  /*0940*/  @!P0 VIADDMNMX R17, R24, -R19, 0x1, !PT ;  /* 0x0000000118118446 */ /* 0x000fc60007800913 */
[----:B------:R-:W-:Y:S02]  /*0950*/  IMAD.X R25, R8, 0x1, R25, P2 ;  /* 0x0000000108197824 */ /* 0x000fe400010e0619 */
[----:B------:R-:W-:Y:S02]  /*0960*/  @!P0 IMAD.IADD R17, R4, 0x1, R17 ;  /* 0x0000000104118824 */ /* 0x000fe400078e0211 */
[----:B-----5:R-:W-:Y:S01]  /*0970*/  @!P1 IMAD.IADD R27, R20, 0x1, R29 ;  /* 0x00000001141b9824 */ /* 0x020fe200078e021d */
[----:B------:R-:W-:Y:S01]  /*0980*/  SHF.L.U64.HI R25, R26, 0x2, R25 ;  /* 0x000000021a197819 */ /* 0x000fe20000010219 */
[----:B------:R-:W-:Y:S01]  /*0990*/  @!P1 IMAD.WIDE R18, R22, 0x4, R10 ;  /* 0x0000000416129825 */ /* 0x000fe200078e020a */
[----:B------:R-:W-:-:S03]  /*09a0*/  SHF.L.U32 R26, R26, 0x2, RZ ;  /* 0x000000021a1a7819 */ /* 0x000fc600000006ff */
[--C-:B--2---:R-:W-:Y:S01]  /*09b0*/  @!P0 IMAD.WIDE R10, R17, 0x4, R12.reuse ;  /* 0x00000004110a8825 */ /* 0x104fe200078e020c */
[----:B------:R0:W-:Y:S03]  /*09c0*/  @!P1 STG.E desc[UR6][R18.64], R27 ;  /* 0x0000001b12009986 */ /* 0x0001e6000c101906 */
[----:B------:R-:W-:Y:S01]  /*09d0*/  @!P0 IMAD.WIDE R20, R21, 0x4, R12 ;  /* 0x0000000415148825 */ /* 0x000fe200078e020c */
[----:B------:R-:W-:Y:S01]  /*09e0*/  IADD3 R12, P1, PT, R26, UR14, RZ ;  /* 0x0000000e1a0c7c10 */ /* 0x000fe2000ff3e0ff */
[----:B------:R1:W2:Y:S03]  /*09f0*/  @!P0 LDG.E R10, desc[UR6][R10.64] ;  /* 0x000000060a0a8981 */ /* 0x0002a6000c1e1900 */
[----:B------:R-:W-:Y:S01]  /*0a00*/  IADD3.X R13, PT, PT, R25, UR15, RZ, P1, !PT ;  /* 0x0000000f190d7c10 */ /* 0x000fe20008ffe4ff */
[----:B------:R3:W2:Y:S04]  /*0a10*/  @!P0 LDG.E R20, desc[UR6][R20.64] ;  /* 0x0000000614148981 */ /* 0x0006a8000c1e1900 */
[----:B------:R-:W2:Y:S04]  /*0a20*/  @!P0 LDG.E R29, desc[UR6][R14.64+0x4] ;  /* 0x000004060e1d8981 */ /* 0x000ea8000c1e1900 */
[----:B------:R-:W4:Y:S01]  /*0a30*/  @!P0 LDG.E R28, desc[UR6][R12.64+0x4] ;  /* 0x000004060c1c8981 */ /* 0x000f22000c1e1900 */
[----:B------:R-:W-:-:S13]  /*0a40*/  ISETP.GE.AND P1, PT, R24, UR5, PT ;  /* 0x0000000518007c0c */ /* 0x000fda000bf26270 */
[----:B------:R-:W5:Y:S01]  /*0a50*/  @!P1 LDC.64 R16, c[0x0][0x3a0] ;  /* 0x0000e800ff109b82 */ /* 0x000f620000000a00 */
[C---:B-1----:R-:W-:Y:S02]  /*0a60*/  @!P1 VIMNMX R11, PT, PT, R24.reuse, 0x1, !PT ;  /* 0x00000001180b9848 */ /* 0x042fe40007fe0100 */
[----:B0-----:R-:W-:-:S03]  /*0a70*/  @!P1 VIADDMNMX R18, R24, 0x1, R3, PT ;  /* 0x0000000118129846 */ /* 0x001fc60003800103 */
[----:B------:R-:W-:Y:S02]  /*0a80*/  @!P1 IMAD.IADD R19, R4, 0x1, R11 ;  /* 0x0000000104139824 */ /* 0x000fe400078e020b */
[----:B---3--:R-:W-:Y:S02]  /*0a90*/  @!P1 IMAD.IADD R21, R9, 0x1, R18 ;  /* 0x0000000109159824 */ /* 0x008fe400078e0212 */
[----:B-----5:R-:W-:-:S04]  /*0aa0*/  @!P1 IMAD.WIDE R18, R19, 0x4, R16 ;  /* 0x0000000413129825 */ /* 0x020fc800078e0210 */
[----:B------:R-:W-:Y:S01]  /*0ab0*/  @!P1 IMAD.WIDE R16, R21, 0x4, R16 ;  /* 0x0000000415109825 */ /* 0x000fe200078e0210 */
[----:B--2---:R-:W-:Y:S02]  /*0ac0*/  @!P0 VIMNMX3 R29, R10, R20, R29, PT ;  /* 0x000000140a1d820f */ /* 0x004fe4000380011d */
[----:B------:R-:W-:-:S03]  /*0ad0*/  IADD3 R10, P2, PT, R26, UR12, RZ ;  /* 0x0000000c1a0a7c10 */ /* 0x000fc6000ff5e0ff */
[----:B----4-:R-:W-:Y:S01]  /*0ae0*/  @!P0 IMAD.IADD R29, R28, 0x1, R29 ;  /* 0x000000011c1d8824 */ /* 0x010fe200078e021d */
[----:B------:R-:W-:-:S05]  /*0af0*/  IADD3.X R11, PT, PT, R25, UR13, RZ, P2, !PT ;  /* 0x0000000d190b7c10 */ /* 0x000fca00097fe4ff */
[----:B------:R4:W-:Y:S04]  /*0b00*/  @!P0 STG.E desc[UR6][R10.64+0x4], R29 ;  /* 0x0000041d0a008986 */ /* 0x0009e8000c101906 */
[----:B------:R-:W2:Y:S04]  /*0b10*/  @!P1 LDG.E R19, desc[UR6][R18.64] ;  /* 0x0000000612139981 */ /* 0x000ea8000c1e1900 */
[----:B------:R-:W2:Y:S04]  /*0b20*/  @!P1 LDG.E R16, desc[UR6][R16.64] ;  /* 0x0000000610109981 */ /* 0x000ea8000c1e1900 */
[----:B------:R-:W2:Y:S04]  /*0b30*/  @!P1 LDG.E R26, desc[UR6][R14.64+0x8] ;  /* 0x000008060e1a9981 */ /* 0x000ea8000c1e1900 */
[----:B------:R-:W3:Y:S01]  /*0b40*/  @!P1 LDG.E R25, desc[UR6][R12.64+0x8] ;  /* 0x000008060c199981 */ /* 0x000ee2000c1e1900 */
[----:B------:R-:W-:-:S05]  /*0b50*/  VIADD R27, R24, 0x1 ;  /* 0x00000001181b7836 */ /* 0x000fca0000000000 */
[----:B------:R-:W-:-:S13]  /*0b60*/  ISETP.GE.AND P0, PT, R27, UR5, PT ;  /* 0x000000051b007c0c */ /* 0x000fda000bf06270 */
[----:B------:R-:W0:Y:S01]  /*0b70*/  @!P0 LDC.64 R20, c[0x0][0x3a0] ;  /* 0x0000e800ff148b82 */ /* 0x000e220000000a00 */
[----:B------:R-:W-:Y:S02]  /*0b80*/  @!P0 VIMNMX R27, PT, PT, R27, 0x1, !PT ;  /* 0x000000011b1b8848 */ /* 0x000fe40007fe0100 */
[----:B------:R-:W-:Y:S02]  /*0b90*/  @!P0 VIADDMNMX R28, R24, 0x2, R3, PT ;  /* 0x00000002181c8846 */ /* 0x000fe40003800103 */
[----:B------:R-:W-:Y:S02]  /*0ba0*/  @!P0 IADD3 R27, PT, PT, R4, R27, RZ ;  /* 0x0000001b041b8210 */ /* 0x000fe40007ffe0ff */
[----:B--2---:R-:W-:Y:S01]  /*0bb0*/  @!P1 VIMNMX3 R26, R19, R16, R26, PT ;  /* 0x00000010131a920f */ /* 0x004fe2000380011a */
[----:B------:R-:W-:Y:S02]  /*0bc0*/  @!P0 IMAD.IADD R19, R9, 0x1, R28 ;  /* 0x0000000109138824 */ /* 0x000fe400078e021c */
[----:B0-----:R-:W-:-:S04]  /*0bd0*/  @!P0 IMAD.WIDE R16, R27, 0x4, R20 ;  /* 0x000000041b108825 */ /* 0x001fc800078e0214 */
[----:B---3--:R-:W-:Y:S02]  /*0be0*/  @!P1 IMAD.IADD R25, R25, 0x1, R26 ;  /* 0x0000000119199824 */ /* 0x008fe400078e021a */
[----:B------:R-:W-:-:S03]  /*0bf0*/  @!P0 IMAD.WIDE R20, R19, 0x4, R20 ;  /* 0x0000000413148825 */ /* 0x000fc600078e0214 */
[----:B------:R4:W-:Y:S04]  /*0c00*/  @!P1 STG.E desc[UR6][R10.64+0x8], R25 ;  /* 0x000008190a009986 */ /* 0x0009e8000c101906 */
[----:B------:R-:W2:Y:S04]  /*0c10*/  @!P0 LDG.E R14, desc[UR6][R14.64+0xc] ;  /* 0x00000c060e0e8981 */ /* 0x000ea8000c1e1900 */
[----:B------:R-:W2:Y:S04]  /*0c20*/  @!P0 LDG.E R17, desc[UR6][R16.64] ;  /* 0x0000000610118981 */ /* 0x000ea8000c1e1900 */
[----:B------:R-:W2:Y:S04]  /*0c30*/  @!P0 LDG.E R20, desc[UR6][R20.64] ;  /* 0x0000000614148981 */ /* 0x000ea8000c1e1900 */
[----:B------:R-:W3:Y:S01]  /*0c40*/  @!P0 LDG.E R12, desc[UR6][R12.64+0xc] ;  /* 0x00000c060c0c8981 */ /* 0x000ee2000c1e1900 */
[C---:B------:R-:W-:Y:S01]  /*0c50*/  IADD3 R18, PT, PT, R24.reuse, 0x2, RZ ;  /* 0x0000000218127810 */ /* 0x040fe20007ffe0ff */
[----:B------:R-:W-:-:S02]  /*0c60*/  VIADD R24, R24, 0x4 ;  /* 0x0000000418187836 */ /* 0x000fc40000000000 */
[----:B------:R-:W-:Y:S02]  /*0c70*/  VIADD R6, R6, 0x4 ;  /* 0x0000000406067836 */ /* 0x000fe40000000000 */
[----:B------:R-:W-:Y:S01]  /*0c80*/  VIADD R22, R22, 0x4 ;  /* 0x0000000416167836 */ /* 0x000fe20000000000 */
[----:B--2---:R-:W-:-:S05]  /*0c90*/  @!P0 VIMNMX3 R19, R17, R20, R14, PT ;  /* 0x000000141113820f */ /* 0x004fca000380010e */
[----:B---3--:R-:W-:-:S05]  /*0ca0*/  @!P0 IMAD.IADD R19, R12, 0x1, R19 ;  /* 0x000000010c138824 */ /* 0x008fca00078e0213 */
[----:B------:R4:W-:Y:S01]  /*0cb0*/  @!P0 STG.E desc[UR6][R10.64+0xc], R19 ;  /* 0x00000c130a008986 */ /* 0x0009e2000c101906 */
[----:B------:R-:W-:-:S13]  /*0cc0*/  ISETP.NE.AND P0, PT, R18, R5, PT ;  /* 0x000000051200720c */ /* 0x000fda0003f05270 */
[----:B----4-:R-:W-:Y:S05]  /*0cd0*/  @P0 BRA `(.L_x_21) ;  /* 0xfffffff800a40947 */ /* 0x010fea000383ffff */
.L_x_15:
[----:B012---:R-:W-:Y:S05]  /*0ce0*/  BSYNC.RECONVERGENT B0 ;  /* 0x0000000000007941 */ /* 0x007fea0003800200 */
.L_x_14:
[----:B------:R-:W0:Y:S01]  /*0cf0*/  LDCU UR8, c[0x0][0x394] ;  /* 0x00007280ff0877ac */ /* 0x000e220008000800 */
[----:B------:R-:W-:Y:S01]  /*0d00*/  IADD3 R0, PT, PT, R0, 0x1, RZ ;  /* 0x0000000100007810 */ /* 0x000fe20007ffe0ff */
[----:B------:R-:W-:Y:S01]  /*0d10*/  VIADD R2, R2, 0x1 ;  /* 0x0000000102027836 */ /* 0x000fe20000000000 */
[----:B------:R-:W-:Y:S01]  /*0d20*/  UIADD3 UR5, UPT, UPT, UR4, -0x1, URZ ;  /* 0xffffffff04057890 */ /* 0x000fe2000fffe0ff */
[----:B------:R-:W-:Y:S01]  /*0d30*/  VIADD R5, R5, 0xffffffff ;  /* 0xffffffff05057836 */ /* 0x000fe20000000000 */
[----:B0-----:R-:W-:-:S05]  /*0d40*/  UISETP.GT.AND UP0, UPT, UR4, UR8, UPT ;  /* 0x000000080400728c */ /* 0x001fca000bf04270 */
[----:B------:R-:W-:-:S04]  /*0d50*/  UMOV UR4, UR5 ;  /* 0x0000000500047c82 */ /* 0x000fc80008000000 */
[----:B------:R-:W-:Y:S05]  /*0d60*/  BRA.U UP0, `(.L_x_22) ;  /* 0xfffffff100e47547 */ /* 0x000fea000b83ffff */
[----:B------:R-:W-:Y:S05]  /*0d70*/  EXIT ;  /* 0x000000000000794d */ /* 0x000fea0003800000 */
.L_x_23:
        /* <DEDUP_REMOVED lines=16> */
.L_x_35:


//--------------------- .text._Z25getPixelsImportanceKernelPiiiiS_ --------------------------
	.section	.text._Z25getPixelsImportanceKernelPiiiiS_,"ax",@progbits
	.align	128
        .global         _Z25getPixelsImportanceKernelPiiiiS_
        .type           _Z25getPixelsImportanceKernelPiiiiS_,@function
        .size           _Z25getPixelsImportanceKernelPiiiiS_,(.L_x_36 - _Z25getPixelsImportanceKernelPiiiiS_)
        .other          _Z25getPixelsImportanceKernelPiiiiS_,@"STO_CUDA_ENTRY STV_DEFAULT"
_Z25getPixelsImportanceKernelPiiiiS_:
.text._Z25getPixelsImportanceKernelPiiiiS_:
[----:B------:R-:W-:Y:S01]  /*0000*/  LDC R1, c[0x0][0x37c] ;  /* 0x0000df00ff017b82 */ /* 0x000fe20000000800 */
[----:B------:R-:W0:Y:S01]  /*0010*/  S2R R0, SR_CTAID.Y ;  /* 0x0000000000007919 */ /* 0x000e220000002600 */
[----:B------:R-:W1:Y:S01]  /*0020*/  LDCU UR4, c[0x0][0x360] ;  /* 0x00006c00ff0477ac */ /* 0x000e620008000800 */
[----:B------:R-:W0:Y:S01]  /*0030*/  S2R R3, SR_TID.Y ;  /* 0x0000000000037919 */ /* 0x000e220000002200 */
[----:B------:R-:W0:Y:S01]  /*0040*/  LDCU UR5, c[0x0][0x364] ;  /* 0x00006c80ff0577ac */ /* 0x000e220008000800 */
[----:B------:R-:W1:Y:S01]  /*0050*/  S2R R9, SR_CTAID.X ;  /* 0x0000000000097919 */ /* 0x000e620000002500 */
[----:B------:R-:W2:Y:S01]  /*0060*/  LDCU.64 UR8, c[0x0][0x388] ;  /* 0x00007100ff0877ac */ /* 0x000ea20008000a00 */
[----:B------:R-:W1:Y:S01]  /*0070*/  S2R R2, SR_TID.X ;  /* 0x0000000000027919 */ /* 0x000e620000002100 */
[----:B0-----:R-:W-:-:S05]  /*0080*/  IMAD R0, R0, UR5, R3 ;  /* 0x0000000500007c24 */ /* 0x001fca000f8e0203 */
[----:B--2---:R-:W-:Y:S01]  /*0090*/  ISETP.GE.AND P0, PT, R0, UR9, PT ;  /* 0x0000000900007c0c */ /* 0x004fe2000bf06270 */
[----:B-1----:R-:W-:-:S05]  /*00a0*/  IMAD R9, R9, UR4, R2 ;  /* 0x0000000409097c24 */ /* 0x002fca000f8e0202 */
[----:B------:R-:W-:-:S13]  /*00b0*/  ISETP.GE.OR P0, PT, R9, UR8, P0 ;  /* 0x0000000809007c0c */ /* 0x000fda0008706670 */
[----:B------:R-:W-:Y:S05]  /*00c0*/  @P0 EXIT ;  /* 0x000000000000094d */ /* 0x000fea0003800000 */
[----:B------:R-:W0:Y:S01]  /*00d0*/  LDC R10, c[0x0][0x390] ;  /* 0x0000e400ff0a7b82 */ /* 0x000e220000000800 */
[----:B------:R-:W1:Y:S01]  /*00e0*/  LDCU.64 UR6, c[0x0][0x358] ;  /* 0x00006b00ff0677ac */ /* 0x000e620008000a00 */
[----:B------:R-:W-:Y:S01]  /*00f0*/  HFMA2 R26, -RZ, RZ, 0, 0 ;  /* 0x00000000ff1a7431 */ /* 0x000fe200000001ff */
[----:B------:R-:W-:Y:S02]  /*0100*/  MOV R21, RZ ;  /* 0x000000ff00157202 */ /* 0x000fe40000000f00 */
[C---:B0-----:R-:W-:Y:S02]  /*0110*/  ISETP.GE.AND P0, PT, R10.reuse, -0x1, PT ;  /* 0xffffffff0a00780c */ /* 0x041fe40003f06270 */
[----:B------:R-:W-:-:S11]  /*0120*/  LEA.HI R10, R10, R10, RZ, 0x1 ;  /* 0x0000000a0a0a7211 */ /* 0x000fd600078f08ff */
[----:B-1----:R-:W-:Y:S05]  /*0130*/  @!P0 BRA `(.L_x_24) ;  /* 0x0000001000188947 */ /* 0x002fea0003800000 */
[----:B------:R-:W-:Y:S01]  /*0140*/  SHF.R.S32.HI R10, RZ, 0x1, R10 ;  /* 0x00000001ff0a7819 */ /* 0x000fe2000001140a */
[----:B------:R-:W-:Y:S01]  /*0150*/  UIADD3 UR4, UPT, UPT, UR8, -0x1, URZ ;  /* 0xffffffff08047890 */ /* 0x000fe2000fffe0ff */
[----:B------:R-:W-:Y:S01]  /*0160*/  MOV R21, RZ ;  /* 0x000000ff00157202 */ /* 0x000fe20000000f00 */
[----:B------:R-:W-:Y:S01]  /*0170*/  UIADD3 UR5, UPT, UPT, UR9, -0x1, URZ ;  /* 0xffffffff09057890 */ /* 0x000fe2000fffe0ff */
[----:B------:R-:W-:Y:S01]  /*0180*/  IABS R11, R10 ;  /* 0x0000000a000b7213 */ /* 0x000fe20000000000 */
[----:B------:R-:W-:Y:S01]  /*0190*/  IMAD.MOV R13, RZ, RZ, -R10 ;  /* 0x000000ffff0d7224 */ /* 0x000fe200078e0a0a */
[----:B------:R-:W-:Y:S02]  /*01a0*/  MOV R26, RZ ;  /* 0x000000ff001a7202 */ /* 0x000fe40000000f00 */
[----:B------:R-:W-:-:S05]  /*01b0*/  IADD3 R11, PT, PT, R10, R11, RZ ;  /* 0x0000000b0a0b7210 */ /* 0x000fca0007ffe0ff */
[----:B------:R-:W-:-:S05]  /*01c0*/  VIADD R12, R11, 0x1 ;  /* 0x000000010b0c7836 */ /* 0x000fca0000000000 */
[C---:B------:R-:W-:Y:S02]  /*01d0*/  LOP3.LUT R14, R12.reuse, 0xfffffff8, RZ, 0xc0, !PT ;  /* 0xfffffff80c0e7812 */ /* 0x040fe400078ec0ff */
[----:B------:R-:W-:Y:S02]  /*01e0*/  LOP3.LUT R12, R12, 0x7, RZ, 0xc0, !PT ;  /* 0x000000070c0c7812 */ /* 0x000fe400078ec0ff */
[----:B------:R-:W-:-:S07]  /*01f0*/  IADD3 R14, PT, PT, -R14, RZ, RZ ;  /* 0x000000ff0e0e7210 */ /* 0x000fce0007ffe1ff */
.L_x_30:
[----:B------:R-:W0:Y:S01]  /*0200*/  LDCU UR10, c[0x0][0x390] ;  /* 0x00007200ff0a77ac */ /* 0x000e220008000800 */
[----:B------:R-:W-:Y:S01]  /*0210*/  ISETP.GE.U32.AND P1, PT, R11, 0x7, PT ;  /* 0x000000070b00780c */ /* 0x000fe20003f26070 */
[----:B------:R-:W-:Y:S01]  /*0220*/  IMAD.MOV R8, RZ, RZ, -R10 ;  /* 0x000000ffff087224 */ /* 0x000fe200078e0a0a */
[----:B------:R-:W-:Y:S02]  /*0230*/  IADD3 R2, PT, PT, R10, R13, RZ ;  /* 0x0000000d0a027210 */ /* 0x000fe40007ffe0ff */
[----:B------:R-:W-:Y:S02]  /*0240*/  VIADDMNMX R15, R13, R0, RZ, !PT ;  /* 0x000000000d0f7246 */ /* 0x000fe400078001ff */
[----:B------:R-:W-:Y:S02]  /*0250*/  IABS R4, R10 ;  /* 0x0000000a00047213 */ /* 0x000fe40000000000 */
[----:B------:R-:W-:Y:S02]  /*0260*/  VIMNMX R15, PT, PT, R15, UR5, PT ;  /* 0x000000050f0f7c48 */ /* 0x000fe4000bfe0100 */
[----:B------:R-:W-:-:S02]  /*0270*/  ISETP.NE.AND P0, PT, R13, R4, PT ;  /* 0x000000040d00720c */ /* 0x000fc40003f05270 */
[----:B------:R-:W-:Y:S01]  /*0280*/  IADD3 R13, PT, PT, R13, 0x1, RZ ;  /* 0x000000010d0d7810 */ /* 0x000fe20007ffe0ff */
[----:B0-----:R-:W-:-:S05]  /*0290*/  IMAD R18, R2, UR10, RZ ;  /* 0x0000000a02127c24 */ /* 0x001fca000f8e02ff */
[----:B------:R-:W-:Y:S01]  /*02a0*/  IADD3 R16, PT, PT, R10, R18, RZ ;  /* 0x000000120a107210 */ /* 0x000fe20007ffe0ff */
[----:B------:R-:W-:Y:S06]  /*02b0*/  @!P1 BRA `(.L_x_25) ;  /* 0x0000000400d49947 */ /* 0x000fec0003800000 */
[----:B------:R-:W0:Y:S01]  /*02c0*/  LDC.64 R2, c[0x0][0x380] ;  /* 0x0000e000ff027b82 */ /* 0x000e220000000a00 */
[----:B------:R-:W-:Y:S01]  /*02d0*/  IADD3 R8, PT, PT, -R10, 0x3, RZ ;  /* 0x000000030a087810 */ /* 0x000fe20007ffe1ff */
[----:B------:R-:W-:Y:S01]  /*02e0*/  IMAD.IADD R17, R9, 0x1, -R10 ;  /* 0x0000000109117824 */ /* 0x000fe200078e0a0a */
[----:B------:R-:W-:Y:S01]  /*02f0*/  MOV R19, R14 ;  /* 0x0000000e00137202 */ /* 0x000fe20000000f00 */
[----:B------:R-:W1:Y:S06]  /*0300*/  LDCU UR10, c[0x0][0x388] ;  /* 0x00007100ff0a77ac */ /* 0x000e6c0008000800 */
.L_x_26:
[----:B------:R-:W-:-:S04]  /*0310*/  VIMNMX R4, PT, PT, RZ, R17, !PT ;  /* 0x00000011ff047248 */ /* 0x000fc80007fe0100 */
[----:B------:R-:W-:-:S05]  /*0320*/  VIMNMX R4, PT, PT, R4, UR4, PT ;  /* 0x0000000404047c48 */ /* 0x000fca000bfe0100 */
[----:B-1----:R-:W-:-:S04]  /*0330*/  IMAD R29, R15, UR10, R4 ;  /* 0x0000000a0f1d7c24 */ /* 0x002fc8000f8e0204 */
[----:B0-----:R-:W-:-:S05]  /*0340*/  IMAD.WIDE R28, R29, 0x4, R2 ;  /* 0x000000041d1c7825 */ /* 0x001fca00078e0202 */
[----:B------:R0:W2:Y:S01]  /*0350*/  LDG.E R22, desc[UR6][R28.64] ;  /* 0x000000061c167981 */ /* 0x0000a2000c1e1900 */
[----:B------:R-:W-:-:S04]  /*0360*/  VIADDMNMX R4, R17, 0x1, RZ, !PT ;  /* 0x0000000111047846 */ /* 0x000fc800078001ff */
[----:B------:R-:W-:-:S05]  /*0370*/  VIMNMX R4, PT, PT, R4, UR4, PT ;  /* 0x0000000404047c48 */ /* 0x000fca000bfe0100 */
[----:B------:R-:W-:-:S04]  /*0380*/  IMAD R5, R15, UR10, R4 ;  /* 0x0000000a0f057c24 */ /* 0x000fc8000f8e0204 */
[----:B------:R-:W-:-:S05]  /*0390*/  IMAD.WIDE R4, R5, 0x4, R2 ;  /* 0x0000000405047825 */ /* 0x000fca00078e0202 */
[----:B------:R1:W3:Y:S01]  /*03a0*/  LDG.E R23, desc[UR6][R4.64] ;  /* 0x0000000604177981 */ /* 0x0002e2000c1e1900 */
[----:B------:R-:W-:-:S04]  /*03b0*/  VIADDMNMX R6, R17, 0x2, RZ, !PT ;  /* 0x0000000211067846 */ /* 0x000fc800078001ff */
[----:B------:R-:W-:-:S05]  /*03c0*/  VIMNMX R6, PT, PT, R6, UR4, PT ;  /* 0x0000000406067c48 */ /* 0x000fca000bfe0100 */
[----:B------:R-:W-:-:S04]  /*03d0*/  IMAD R7, R15, UR10, R6 ;  /* 0x0000000a0f077c24 */ /* 0x000fc8000f8e0206 */
[----:B------:R-:W-:Y:S01]  /*03e0*/  IMAD.WIDE R6, R7, 0x4, R2 ;  /* 0x0000000407067825 */ /* 0x000fe200078e0202 */
[----:B------:R-:W-:-:S04]  /*03f0*/  SHF.L.U32 R20, R18, 0x2, RZ ;  /* 0x0000000212147819 */ /* 0x000fc800000006ff */
[----:B------:R4:W5:Y:S01]  /*0400*/  LDG.E R24, desc[UR6][R6.64] ;  /* 0x0000000606187981 */ /* 0x000962000c1e1900 */
[----:B0-----:R-:W2:Y:S01]  /*0410*/  LDC R29, c[0x3][R20] ;  /* 0x00c00000141d7b82 */ /* 0x001ea20000000800 */
[----:B------:R-:W-:-:S04]  /*0420*/  VIADDMNMX R25, R17, 0x3, RZ, !PT ;  /* 0x0000000311197846 */ /* 0x000fc800078001ff */
[----:B------:R-:W-:-:S03]  /*0430*/  VIMNMX R28, PT, PT, R25, UR4, PT ;  /* 0x00000004191c7c48 */ /* 0x000fc6000bfe0100 */
[----:B------:R-:W0:Y:S02]  /*0440*/  LDC R27, c[0x3][R20+0x24] ;  /* 0x00c00900141b7b82 */ /* 0x000e240000000800 */
[----:B------:R-:W-:Y:S01]  /*0450*/  IMAD R25, R15, UR10, R28 ;  /* 0x0000000a0f197c24 */ /* 0x000fe2000f8e021c */
[----:B------:R-:W-:-:S03]  /*0460*/  VIADDMNMX R28, R17, 0x4, RZ, !PT ;  /* 0x00000004111c7846 */ /* 0x000fc600078001ff */
[----:B-1----:R-:W-:Y:S01]  /*0470*/  IMAD.WIDE R4, R25, 0x4, R2 ;  /* 0x0000000419047825 */ /* 0x002fe200078e0202 */
[----:B------:R-:W-:-:S04]  /*0480*/  VIMNMX R28, PT, PT, R28, UR4, PT ;  /* 0x000000041c1c7c48 */ /* 0x000fc8000bfe0100 */
[----:B------:R1:W5:Y:S01]  /*0490*/  LDG.E R25, desc[UR6][R4.64] ;  /* 0x0000000604197981 */ /* 0x000362000c1e1900 */
[----:B----4-:R-:W-:Y:S02]  /*04a0*/  IMAD R7, R15, UR10, R28 ;  /* 0x0000000a0f077c24 */ /* 0x010fe4000f8e021c */
[----:B------:R-:W3:Y:S02]  /*04b0*/  LDC R28, c[0x3][R20+0x4] ;  /* 0x00c00100141c7b82 */ /* 0x000ee40000000800 */
[----:B------:R-:W-:-:S04]  /*04c0*/  IMAD.WIDE R6, R7, 0x4, R2 ;  /* 0x0000000407067825 */ /* 0x000fc800078e0202 */
[----:B--2---:R-:W-:-:S05]  /*04d0*/  IMAD R29, R22, R29, RZ ;  /* 0x0000001d161d7224 */ /* 0x004fca00078e02ff */
[----:B------:R-:W-:Y:S01]  /*04e0*/  I2FP.F32.S32 R29, R29 ;  /* 0x0000001d001d7245 */ /* 0x000fe20000201400 */
[----:B0-----:R-:W-:-:S04]  /*04f0*/  IMAD R27, R22, R27, RZ ;  /* 0x0000001b161b7224 */ /* 0x001fc800078e02ff */
[----:B------:R-:W-:Y:S02]  /*0500*/  FADD R29, R29, R26 ;  /* 0x0000001a1d1d7221 */ /* 0x000fe40000000000 */
[----:B------:R0:W2:Y:S01]  /*0510*/  LDG.E R26, desc[UR6][R6.64] ;  /* 0x00000006061a7981 */ /* 0x0000a2000c1e1900 */
[----:B------:R-:W4:Y:S01]  /*0520*/  LDC R22, c[0x3][R20+0x28] ;  /* 0x00c00a0014167b82 */ /* 0x000f220000000800 */
[----:B-1----:R-:W-:-:S05]  /*0530*/  I2FP.F32.S32 R4, R27 ;  /* 0x0000001b00047245 */ /* 0x002fca0000201400 */
[----:B------:R-:W-:Y:S01]  /*0540*/  FADD R27, R4, R21 ;  /* 0x00000015041b7221 */ /* 0x000fe20000000000 */
[----:B------:R-:W-:Y:S01]  /*0550*/  VIADDMNMX R4, R17, 0x5, RZ, !PT ;  /* 0x0000000511047846 */ /* 0x000fe200078001ff */
[----:B---3--:R-:W-:Y:S01]  /*0560*/  IMAD R28, R23, R28, RZ ;  /* 0x0000001c171c7224 */ /* 0x008fe200078e02ff */
[----:B0-----:R-:W-:Y:S02]  /*0570*/  VIADDMNMX R6, R17, 0x6, RZ, !PT ;  /* 0x0000000611067846 */ /* 0x001fe400078001ff */
[----:B------:R-:W-:Y:S02]  /*0580*/  VIMNMX R4, PT, PT, R4, UR4, PT ;  /* 0x0000000404047c48 */ /* 0x000fe4000bfe0100 */
[----:B------:R-:W-:-:S03]  /*0590*/  I2FP.F32.S32 R28, R28 ;  /* 0x0000001c001c7245 */ /* 0x000fc60000201400 */
[----:B------:R-:W-:Y:S01]  /*05a0*/  IMAD R5, R15, UR10, R4 ;  /* 0x0000000a0f057c24 */ /* 0x000fe2000f8e0204 */
[----:B------:R-:W-:Y:S01]  /*05b0*/  VIMNMX R7, PT, PT, R6, UR4, PT ;  /* 0x0000000406077c48 */ /* 0x000fe2000bfe0100 */
[----:B------:R-:W-:Y:S02]  /*05c0*/  FADD R21, R29, R28 ;  /* 0x0000001c1d157221 */ /* 0x000fe40000000000 */
[----:B------:R-:W-:-:S04]  /*05d0*/  IMAD.WIDE R4, R5, 0x4, R2 ;  /* 0x0000000405047825 */ /* 0x000fc800078e0202 */
[----:B----4-:R-:W-:Y:S02]  /*05e0*/  IMAD R23, R23, R22, RZ ;  /* 0x0000001617177224 */ /* 0x010fe400078e02ff */
[----:B------:R0:W3:Y:S01]  /*05f0*/  LDG.E R22, desc[UR6][R4.64] ;  /* 0x0000000604167981 */ /* 0x0000e2000c1e1900 */
[----:B------:R-:W-:Y:S01]  /*0600*/  IMAD R7, R15, UR10, R7 ;  /* 0x0000000a0f077c24 */ /* 0x000fe2000f8e0207 */
[----:B------:R-:W5:Y:S01]  /*0610*/  LDC R29, c[0x3][R20+0x2c] ;  /* 0x00c00b00141d7b82 */ /* 0x000f620000000800 */
[----:B------:R-:W-:-:S05]  /*0620*/  I2FP.F32.S32 R6, R23 ;  /* 0x0000001700067245 */ /* 0x000fca0000201400 */
[----:B------:R-:W-:Y:S01]  /*0630*/  FADD R23, R27, R6 ;  /* 0x000000061b177221 */ /* 0x000fe20000000000 */
[----:B------:R-:W-:Y:S01]  /*0640*/  VIADDMNMX R27, R17, 0x7, RZ, !PT ;  /* 0x00000007111b7846 */ /* 0x000fe200078001ff */
[----:B------:R-:W-:Y:S01]  /*0650*/  IMAD.WIDE R6, R7, 0x4, R2 ;  /* 0x0000000407067825 */ /* 0x000fe200078e0202 */
[----:B------:R-:W1:Y:S02]  /*0660*/  LDC R28, c[0x3][R20+0x8] ;  /* 0x00c00200141c7b82 */ /* 0x000e640000000800 */
[----:B------:R-:W-:-:S03]  /*0670*/  VIMNMX R27, PT, PT, R27, UR4, PT ;  /* 0x000000041b1b7c48 */ /* 0x000fc6000bfe0100 */
[----:B------:R4:W3:Y:S02]  /*0680*/  LDG.E R6, desc[UR6][R6.64] ;  /* 0x0000000606067981 */ /* 0x0008e4000c1e1900 */
[----:B0-----:R-:W-:-:S04]  /*0690*/  IMAD R5, R15, UR10, R27 ;  /* 0x0000000a0f057c24 */ /* 0x001fc8000f8e021b */
[----:B------:R-:W-:-:S04]  /*06a0*/  IMAD.WIDE R4, R5, 0x4, R2 ;  /* 0x0000000405047825 */ /* 0x000fc800078e0202 */
[C---:B-----5:R-:W-:Y:S02]  /*06b0*/  IMAD R29, R24.reuse, R29, RZ ;  /* 0x0000001d181d7224 */ /* 0x060fe400078e02ff */
[----:B------:R0:W5:Y:S01]  /*06c0*/  LDG.E R4, desc[UR6][R4.64] ;  /* 0x0000000604047981 */ /* 0x000162000c1e1900 */
[----:B-1----:R-:W-:Y:S02]  /*06d0*/  IMAD R28, R24, R28, RZ ;  /* 0x0000001c181c7224 */ /* 0x002fe400078e02ff */
[----:B------:R-:W-:-:S05]  /*06e0*/  I2FP.F32.S32 R24, R29 ;  /* 0x0000001d00187245 */ /* 0x000fca0000201400 */
[----:B----4-:R-:W-:Y:S02]  /*06f0*/  FADD R7, R23, R24 ;  /* 0x0000001817077221 */ /* 0x010fe40000000000 */
[----:B------:R-:W1:Y:S01]  /*0700*/  LDC R24, c[0x3][R20+0xc] ;  /* 0x00c0030014187b82 */ /* 0x000e620000000800 */
[----:B------:R-:W-:-:S07]  /*0710*/  I2FP.F32.S32 R28, R28 ;  /* 0x0000001c001c7245 */ /* 0x000fce0000201400 */
[----:B------:R-:W2:Y:S01]  /*0720*/  LDC R23, c[0x3][R20+0x10] ;  /* 0x00c0040014177b82 */ /* 0x000ea20000000800 */
[----:B------:R-:W-:-:S07]  /*0730*/  FADD R21, R21, R28 ;  /* 0x0000001c15157221 */ /* 0x000fce0000000000 */
[----:B------:R-:W4:Y:S01]  /*0740*/  LDC R28, c[0x3][R20+0x30] ;  /* 0x00c00c00141c7b82 */ /* 0x000f220000000800 */
[----:B-1----:R-:W-:-:S05]  /*0750*/  IMAD R24, R25, R24, RZ ;  /* 0x0000001819187224 */ /* 0x002fca00078e02ff */
[----:B------:R-:W-:-:S05]  /*0760*/  I2FP.F32.S32 R24, R24 ;  /* 0x0000001800187245 */ /* 0x000fca0000201400 */
[----:B0-----:R-:W-:Y:S02]  /*0770*/  FADD R5, R21, R24 ;  /* 0x0000001815057221 */ /* 0x001fe40000000000 */
[----:B------:R-:W0:Y:S01]  /*0780*/  LDC R21, c[0x3][R20+0x34] ;  /* 0x00c00d0014157b82 */ /* 0x000e220000000800 */
[----:B----4-:R-:W-:-:S07]  /*0790*/  IMAD R28, R25, R28, RZ ;  /* 0x0000001c191c7224 */ /* 0x010fce00078e02ff */
[----:B------:R-:W1:Y:S08]  /*07a0*/  LDC R25, c[0x3][R20+0x38] ;  /* 0x00c00e0014197b82 */ /* 0x000e700000000800 */
[----:B------:R-:W5:Y:S01]  /*07b0*/  LDC R27, c[0x3][R20+0x40] ;  /* 0x00c01000141b7b82 */ /* 0x000f620000000800 */
[----:B------:R-:W-:Y:S02]  /*07c0*/  I2FP.F32.S32 R28, R28 ;  /* 0x0000001c001c7245 */ /* 0x000fe40000201400 */
[----:B------:R-:W-:-:S03]  /*07d0*/  IADD3 R19, PT, PT, R19, 0x8, RZ ;  /* 0x0000000813137810 */ /* 0x000fc60007ffe0ff */
[----:B------:R-:W-:Y:S01]  /*07e0*/  FADD R7, R7, R28 ;  /* 0x0000001c07077221 */ /* 0x000fe20000000000 */
[----:B------:R-:W-:Y:S01]  /*07f0*/  ISETP.NE.AND P1, PT, R19, RZ, PT ;  /* 0x000000ff1300720c */ /* 0x000fe20003f25270 */
[----:B------:R-:W-:Y:S01]  /*0800*/  VIADD R8, R8, 0x8 ;  /* 0x0000000808087836 */ /* 0x000fe20000000000 */
[----:B------:R-:W-:Y:S02]  /*0810*/  IADD3 R18, PT, PT, R18, 0x8, RZ ;  /* 0x0000000812127810 */ /* 0x000fe40007ffe0ff */
[----:B------:R-:W-:Y:S01]  /*0820*/  IADD3 R17, PT, PT, R17, 0x8, RZ ;  /* 0x0000000811117810 */ /* 0x000fe20007ffe0ff */
[----:B--2---:R-:W-:-:S05]  /*0830*/  IMAD R23, R26, R23, RZ ;  /* 0x000000171a177224 */ /* 0x004fca00078e02ff */
[----:B------:R-:W-:Y:S02]  /*0840*/  I2FP.F32.S32 R24, R23 ;  /* 0x0000001700187245 */ /* 0x000fe40000201400 */
[----:B------:R-:W3:Y:S01]  /*0850*/  LDC R23, c[0x3][R20+0x14] ;  /* 0x00c0050014177b82 */ /* 0x000ee20000000800 */
[----:B0-----:R-:W-:Y:S02]  /*0860*/  IMAD R26, R26, R21, RZ ;  /* 0x000000151a1a7224 */ /* 0x001fe400078e02ff */
[----:B------:R-:W-:-:S05]  /*0870*/  FADD R5, R5, R24 ;  /* 0x0000001805057221 */ /* 0x000fca0000000000 */
[----:B------:R-:W0:Y:S01]  /*0880*/  LDC R21, c[0x3][R20+0x18] ;  /* 0x00c0060014157b82 */ /* 0x000e220000000800 */
[C---:B---3--:R-:W-:Y:S02]  /*0890*/  IMAD R24, R22.reuse, R23, RZ ;  /* 0x0000001716187224 */ /* 0x048fe400078e02ff */
[----:B-1----:R-:W-:-:S05]  /*08a0*/  IMAD R22, R22, R25, RZ ;  /* 0x0000001916167224 */ /* 0x002fca00078e02ff */
[----:B------:R-:W1:Y:S08]  /*08b0*/  LDC R25, c[0x3][R20+0x3c] ;  /* 0x00c00f0014197b82 */ /* 0x000e700000000800 */
[----:B------:R-:W2:Y:S01]  /*08c0*/  LDC R23, c[0x3][R20+0x1c] ;  /* 0x00c0070014177b82 */ /* 0x000ea20000000800 */
[----:B------:R-:W-:Y:S01]  /*08d0*/  I2FP.F32.S32 R26, R26 ;  /* 0x0000001a001a7245 */ /* 0x000fe20000201400 */
[----:B0-----:R-:W-:Y:S01]  /*08e0*/  IMAD R21, R6, R21, RZ ;  /* 0x0000001506157224 */ /* 0x001fe200078e02ff */
[----:B------:R-:W-:-:S02]  /*08f0*/  I2FP.F32.S32 R24, R24 ;  /* 0x0000001800187245 */ /* 0x000fc40000201400 */
[----:B------:R-:W-:Y:S01]  /*0900*/  I2FP.F32.S32 R22, R22 ;  /* 0x0000001600167245 */ /* 0x000fe20000201400 */
[----:B------:R-:W-:Y:S02]  /*0910*/  FADD R7, R7, R26 ;  /* 0x0000001a07077221 */ /* 0x000fe40000000000 */
[----:B------:R-:W-:Y:S02]  /*0920*/  FADD R5, R5, R24 ;  /* 0x0000001805057221 */ /* 0x000fe40000000000 */
[----:B------:R-:W-:Y:S01]  /*0930*/  FADD R7, R7, R22 ;  /* 0x0000001607077221 */ /* 0x000fe20000000000 */
[----:B-----5:R-:W-:Y:S02]  /*0940*/  IMAD R27, R4, R27, RZ ;  /* 0x0000001b041b7224 */ /* 0x020fe400078e02ff */
[----:B-1----:R-:W-:Y:S01]  /*0950*/  IMAD R25, R6, R25, RZ ;  /* 0x0000001906197224 */ /* 0x002fe200078e02ff */
[----:B------:R-:W-:Y:S02]  /*0960*/  I2FP.F32.S32 R6, R21 ;  /* 0x0000001500067245 */ /* 0x000fe40000201400 */
[----:B------:R-:W-:Y:S01]  /*0970*/  I2FP.F32.S32 R27, R27 ;  /* 0x0000001b001b7245 */ /* 0x000fe20000201400 */
[----:B--2---:R-:W-:Y:S01]  /*0980*/  IMAD R23, R4, R23, RZ ;  /* 0x0000001704177224 */ /* 0x004fe200078e02ff */
[----:B------:R-:W-:Y:S01]  /*0990*/  I2FP.F32.S32 R4, R25 ;  /* 0x0000001900047245 */ /* 0x000fe20000201400 */
[----:B------:R-:W-:-:S03]  /*09a0*/  FADD R5, R5, R6 ;  /* 0x0000000605057221 */ /* 0x000fc60000000000 */
[----:B------:R-:W-:Y:S01]  /*09b0*/  I2FP.F32.S32 R26, R23 ;  /* 0x00000017001a7245 */ /* 0x000fe20000201400 */
[----:B------:R-:W-:-:S04]  /*09c0*/  FADD R4, R7, R4 ;  /* 0x0000000407047221 */ /* 0x000fc80000000000 */
[----:B------:R-:W-:Y:S01]  /*09d0*/  FADD R26, R5, R26 ;  /* 0x0000001a051a7221 */ /* 0x000fe20000000000 */
[----:B------:R-:W-:Y:S01]  /*09e0*/  FADD R21, R4, R27 ;  /* 0x0000001b04157221 */ /* 0x000fe20000000000 */
[----:B------:R-:W-:Y:S06]  /*09f0*/  @P1 BRA `(.L_x_26) ;  /* 0xfffffff800441947 */ /* 0x000fec000383ffff */
[----:B------:R-:W-:-:S07]  /*0a00*/  IADD3 R8, PT, PT, R8, -0x3, RZ ;  /* 0xfffffffd08087810 */ /* 0x000fce0007ffe0ff */
.L_x_25:
[----:B------:R-:W-:-:S13]  /*0a10*/  ISETP.NE.AND P1, PT, R12, RZ, PT ;  /* 0x000000ff0c00720c */ /* 0x000fda0003f25270 */
[----:B------:R-:W-:Y:S05]  /*0a20*/  @!P1 BRA `(.L_x_27) ;  /* 0x0000000400d89947 */ /* 0x000fea0003800000 */
[----:B------:R-:W-:-:S05]  /*0a30*/  VIADD R2, R12, 0xffffffff ;  /* 0xffffffff0c027836 */ /* 0x000fca0000000000 */
[----:B------:R-:W-:-:S13]  /*0a40*/  ISETP.GE.U32.AND P1, PT, R2, 0x3, PT ;  /* 0x000000030200780c */ /* 0x000fda0003f26070 */
[----:B------:R-:W-:Y:S05]  /*0a50*/  @!P1 BRA `(.L_x_28) ;  /* 0x0000000000e89947 */ /* 0x000fea0003800000 */
[----:B------:R-:W0:Y:S01]  /*0a60*/  LDC.64 R2, c[0x0][0x380] ;  /* 0x0000e000ff027b82 */ /* 0x000e220000000a00 */
[----:B------:R-:W1:Y:S01]  /*0a70*/  LDCU UR10, c[0x0][0x388] ;  /* 0x00007100ff0a77ac */ /* 0x000e620008000800 */
[----:B------:R-:W-:-:S04]  /*0a80*/  IADD3 R6, PT, PT, R9, R8, RZ ;  /* 0x0000000809067210 */ /* 0x000fc80007ffe0ff */
[----:B------:R-:W-:Y:S02]  /*0a90*/  VIMNMX R4, PT, PT, RZ, R6, !PT ;  /* 0x00000006ff047248 */ /* 0x000fe40007fe0100 */
[----:B------:R-:W-:Y:S02]  /*0aa0*/  VIADDMNMX R5, R6, 0x1, RZ, !PT ;  /* 0x0000000106057846 */ /* 0x000fe400078001ff */
[----:B------:R-:W-:Y:S02]  /*0ab0*/  VIMNMX R4, PT, PT, R4, UR4, PT ;  /* 0x0000000404047c48 */ /* 0x000fe4000bfe0100 */
[----:B------:R-:W-:Y:S02]  /*0ac0*/  VIMNMX R18, PT, PT, R5, UR4, PT ;  /* 0x0000000405127c48 */ /* 0x000fe4000bfe0100 */
[C---:B------:R-:W-:Y:S02]  /*0ad0*/  VIADDMNMX R17, R6.reuse, 0x2, RZ, !PT ;  /* 0x0000000206117846 */ /* 0x040fe400078001ff */
[----:B------:R-:W-:Y:S01]  /*0ae0*/  VIADDMNMX R19, R6, 0x3, RZ, !PT ;  /* 0x0000000306137846 */ /* 0x000fe200078001ff */
[----:B-1----:R-:W-:-:S02]  /*0af0*/  IMAD R5, R15, UR10, R4 ;  /* 0x0000000a0f057c24 */ /* 0x002fc4000f8e0204 */
[----:B------:R-:W-:Y:S01]  /*0b00*/  IMAD R7, R15, UR10, R18 ;  /* 0x0000000a0f077c24 */ /* 0x000fe2000f8e0212 */
[----:B------:R-:W-:Y:S01]  /*0b10*/  VIMNMX R18, PT, PT, R17, UR4, PT ;  /* 0x0000000411127c48 */ /* 0x000fe2000bfe0100 */
[----:B0-----:R-:W-:Y:S01]  /*0b20*/  IMAD.WIDE R4, R5, 0x4, R2 ;  /* 0x0000000405047825 */ /* 0x001fe200078e0202 */
[----:B------:R-:W-:-:S03]  /*0b30*/  VIMNMX R20, PT, PT, R19, UR4, PT ;  /* 0x0000000413147c48 */ /* 0x000fc6000bfe0100 */
[----:B------:R-:W-:Y:S02]  /*0b40*/  IMAD.WIDE R6, R7, 0x4, R2 ;  /* 0x0000000407067825 */ /* 0x000fe400078e0202 */
[----:B------:R-:W2:Y:S02]  /*0b50*/  LDG.E R4, desc[UR6][R4.64] ;  /* 0x0000000604047981 */ /* 0x000ea4000c1e1900 */
[C---:B------:R-:W-:Y:S02]  /*0b60*/  IMAD R19, R15.reuse, UR10, R18 ;  /* 0x0000000a0f137c24 */ /* 0x040fe4000f8e0212 */
[----:B------:R-:W-:Y:S01]  /*0b70*/  IMAD R17, R15, UR10, R20 ;  /* 0x0000000a0f117c24 */ /* 0x000fe2000f8e0214 */
[----:B------:R0:W3:Y:S01]  /*0b80*/  LDG.E R6, desc[UR6][R6.64] ;  /* 0x0000000606067981 */ /* 0x0000e2000c1e1900 */
[----:B------:R-:W-:-:S04]  /*0b90*/  IMAD.WIDE R18, R19, 0x4, R2 ;  /* 0x0000000413127825 */ /* 0x000fc800078e0202 */
[----:B------:R-:W-:Y:S02]  /*0ba0*/  IMAD.WIDE R2, R17, 0x4, R2 ;  /* 0x0000000411027825 */ /* 0x000fe400078e0202 */
[----:B------:R1:W4:Y:S04]  /*0bb0*/  LDG.E R18, desc[UR6][R18.64] ;  /* 0x0000000612127981 */ /* 0x000328000c1e1900 */
[----:B------:R-:W5:Y:S01]  /*0bc0*/  LDG.E R2, desc[UR6][R2.64] ;  /* 0x0000000602027981 */ /* 0x000f62000c1e1900 */
[----:B------:R-:W-:Y:S01]  /*0bd0*/  IADD3 R17, PT, PT, R16, R8, RZ ;  /* 0x0000000810117210 */ /* 0x000fe20007ffe0ff */
[----:B------:R-:W-:-:S03]  /*0be0*/  VIADD R8, R8, 0x4 ;  /* 0x0000000408087836 */ /* 0x000fc60000000000 */
[----:B------:R-:W-:-:S04]  /*0bf0*/  SHF.L.U32 R20, R17, 0x2, RZ ;  /* 0x0000000211147819 */ /* 0x000fc800000006ff */
[----:B------:R-:W2:Y:S08]  /*0c00*/  LDC R25, c[0x3][R20] ;  /* 0x00c0000014197b82 */ /* 0x000eb00000000800 */
[----:B------:R-:W2:Y:S08]  /*0c10*/  LDC R27, c[0x3][R20+0x24] ;  /* 0x00c00900141b7b82 */ /* 0x000eb00000000800 */
[----:B------:R-:W3:Y:S08]  /*0c20*/  LDC R29, c[0x3][R20+0x4] ;  /* 0x00c00100141d7b82 */ /* 0x000ef00000000800 */
[----:B------:R-:W3:Y:S08]  /*0c30*/  LDC R23, c[0x3][R20+0x28] ;  /* 0x00c00a0014177b82 */ /* 0x000ef00000000800 */
[----:B------:R-:W4:Y:S08]  /*0c40*/  LDC R17, c[0x3][R20+0x8] ;  /* 0x00c0020014117b82 */ /* 0x000f300000000800 */
[----:B0-----:R-:W0:Y:S08]  /*0c50*/  LDC R7, c[0x3][R20+0x2c] ;  /* 0x00c00b0014077b82 */ /* 0x001e300000000800 */
[----:B------:R-:W5:Y:S08]  /*0c60*/  LDC R5, c[0x3][R20+0xc] ;  /* 0x00c0030014057b82 */ /* 0x000f700000000800 */
[----:B-1----:R-:W1:Y:S01]  /*0c70*/  LDC R19, c[0x3][R20+0x30] ;  /* 0x00c00c0014137b82 */ /* 0x002e620000000800 */
[----:B--2---:R-:W-:-:S02]  /*0c80*/  IMAD R25, R4, R25, RZ ;  /* 0x0000001904197224 */ /* 0x004fc400078e02ff */
[----:B------:R-:W-:Y:S02]  /*0c90*/  IMAD R27, R4, R27, RZ ;  /* 0x0000001b041b7224 */ /* 0x000fe400078e02ff */
[C---:B---3--:R-:W-:Y:S01]  /*0ca0*/  IMAD R29, R6.reuse, R29, RZ ;  /* 0x0000001d061d7224 */ /* 0x048fe200078e02ff */
[----:B------:R-:W-:Y:S01]  /*0cb0*/  I2FP.F32.S32 R25, R25 ;  /* 0x0000001900197245 */ /* 0x000fe20000201400 */
[----:B------:R-:W-:Y:S01]  /*0cc0*/  IMAD R23, R6, R23, RZ ;  /* 0x0000001706177224 */ /* 0x000fe200078e02ff */
[----:B------:R-:W-:Y:S02]  /*0cd0*/  I2FP.F32.S32 R4, R27 ;  /* 0x0000001b00047245 */ /* 0x000fe40000201400 */
[----:B------:R-:W-:Y:S01]  /*0ce0*/  I2FP.F32.S32 R22, R29 ;  /* 0x0000001d00167245 */ /* 0x000fe20000201400 */
[----:B------:R-:W-:Y:S01]  /*0cf0*/  FADD R25, R26, R25 ;  /* 0x000000191a197221 */ /* 0x000fe20000000000 */
[C---:B----4-:R-:W-:Y:S01]  /*0d00*/  IMAD R17, R18.reuse, R17, RZ ;  /* 0x0000001112117224 */ /* 0x050fe200078e02ff */
[----:B------:R-:W-:Y:S01]  /*0d10*/  I2FP.F32.S32 R23, R23 ;  /* 0x0000001700177245 */ /* 0x000fe20000201400 */
[----:B0-----:R-:W-:-:S02]  /*0d20*/  IMAD R7, R18, R7, RZ ;  /* 0x0000000712077224 */ /* 0x001fc400078e02ff */
[----:B------:R-:W-:Y:S01]  /*0d30*/  FADD R4, R21, R4 ;  /* 0x0000000415047221 */ /* 0x000fe20000000000 */
[C---:B-----5:R-:W-:Y:S01]  /*0d40*/  IMAD R5, R2.reuse, R5, RZ ;  /* 0x0000000502057224 */ /* 0x060fe200078e02ff */
[----:B------:R-:W-:Y:S01]  /*0d50*/  I2FP.F32.S32 R17, R17 ;  /* 0x0000001100117245 */ /* 0x000fe20000201400 */
[----:B-1----:R-:W-:Y:S01]  /*0d60*/  IMAD R19, R2, R19, RZ ;  /* 0x0000001302137224 */ /* 0x002fe200078e02ff */
[----:B------:R-:W-:Y:S01]  /*0d70*/  I2FP.F32.S32 R7, R7 ;  /* 0x0000000700077245 */ /* 0x000fe20000201400 */
[----:B------:R-:W-:Y:S01]  /*0d80*/  FADD R22, R25, R22 ;  /* 0x0000001619167221 */ /* 0x000fe20000000000 */
[----:B------:R-:W-:Y:S01]  /*0d90*/  FADD R4, R4, R23 ;  /* 0x0000001704047221 */ /* 0x000fe20000000000 */
[----:B------:R-:W-:Y:S02]  /*0da0*/  I2FP.F32.S32 R26, R5 ;  /* 0x00000005001a7245 */ /* 0x000fe40000201400 */
[----:B------:R-:W-:Y:S01]  /*0db0*/  I2FP.F32.S32 R19, R19 ;  /* 0x0000001300137245 */ /* 0x000fe20000201400 */
[----:B------:R-:W-:Y:S01]  /*0dc0*/  FADD R17, R22, R17 ;  /* 0x0000001116117221 */ /* 0x000fe20000000000 */
[----:B------:R-:W-:-:S03]  /*0dd0*/  FADD R4, R4, R7 ;  /* 0x0000000704047221 */ /* 0x000fc60000000000 */
[----:B------:R-:W-:Y:S01]  /*0de0*/  FADD R26, R17, R26 ;  /* 0x0000001a111a7221 */ /* 0x000fe20000000000 */
[----:B------:R-:W-:-:S07]  /*0df0*/  FADD R21, R4, R19 ;  /* 0x0000001304157221 */ /* 0x000fce0000000000 */
.L_x_28:
[----:B------:R-:W-:-:S04]  /*0e00*/  IADD3 R2, PT, PT, R11, 0x1, RZ ;  /* 0x000000010b027810 */ /* 0x000fc80007ffe0ff */
[----:B------:R-:W-:-:S13]  /*0e10*/  LOP3.LUT P1, R2, R2, 0x3, RZ, 0xc0, !PT ;  /* 0x0000000302027812 */ /* 0x000fda000782c0ff */
[----:B------:R-:W-:Y:S05]  /*0e20*/  @!P1 BRA `(.L_x_27) ;  /* 0x0000000000d89947 */ /* 0x000fea0003800000 */
[----:B------:R-:W-:Y:S02]  /*0e30*/  ISETP.NE.AND P1, PT, R2, 0x1, PT ;  /* 0x000000010200780c */ /* 0x000fe40003f25270 */
[----:B------:R-:W-:-:S04]  /*0e40*/  LOP3.LUT R3, R11, 0x1, RZ, 0xc0, !PT ;  /* 0x000000010b037812 */ /* 0x000fc800078ec0ff */
[----:B------:R-:W-:-:S07]  /*0e50*/  ISETP.NE.U32.AND P2, PT, R3, 0x1, PT ;  /* 0x000000010300780c */ /* 0x000fce0003f45070 */
[----:B------:R-:W-:Y:S06]  /*0e60*/  @!P1 BRA `(.L_x_29) ;  /* 0x0000000000809947 */ /* 0x000fec0003800000 */
[----:B------:R-:W0:Y:S01]  /*0e70*/  LDC.64 R4, c[0x0][0x380] ;  /* 0x0000e000ff047b82 */ /* 0x000e220000000a00 */
[----:B------:R-:W1:Y:S01]  /*0e80*/  LDCU UR10, c[0x0][0x388] ;  /* 0x00007100ff0a77ac */ /* 0x000e620008000800 */
[----:B------:R-:W-:-:S04]  /*0e90*/  IADD3 R2, PT, PT, R9, R8, RZ ;  /* 0x0000000809027210 */ /* 0x000fc80007ffe0ff */
[----:B------:R-:W-:Y:S02]  /*0ea0*/  VIMNMX R3, PT, PT, RZ, R2, !PT ;  /* 0x00000002ff037248 */ /* 0x000fe40007fe0100 */
[----:B------:R-:W-:Y:S02]  /*0eb0*/  VIADDMNMX R6, R2, 0x1, RZ, !PT ;  /* 0x0000000102067846 */ /* 0x000fe400078001ff */
[----:B------:R-:W-:Y:S02]  /*0ec0*/  VIMNMX R2, PT, PT, R3, UR4, PT ;  /* 0x0000000403027c48 */ /* 0x000fe4000bfe0100 */
[----:B------:R-:W-:-:S03]  /*0ed0*/  VIMNMX R6, PT, PT, R6, UR4, PT ;  /* 0x0000000406067c48 */ /* 0x000fc6000bfe0100 */
[C---:B-1----:R-:W-:Y:S02]  /*0ee0*/  IMAD R3, R15.reuse, UR10, R2 ;  /* 0x0000000a0f037c24 */ /* 0x042fe4000f8e0202 */
[----:B------:R-:W-:Y:S02]  /*0ef0*/  IMAD R7, R15, UR10, R6 ;  /* 0x0000000a0f077c24 */ /* 0x000fe4000f8e0206 */
[----:B0-----:R-:W-:-:S04]  /*0f00*/  IMAD.WIDE R2, R3, 0x4, R4 ;  /* 0x0000000403027825 */ /* 0x001fc800078e0204 */
[----:B------:R-:W-:Y:S02]  /*0f10*/  IMAD.WIDE R4, R7, 0x4, R4 ;  /* 0x0000000407047825 */ /* 0x000fe400078e0204 */
[----:B------:R-:W2:Y:S04]  /*0f20*/  LDG.E R2, desc[UR6][R2.64] ;  /* 0x0000000602027981 */ /* 0x000ea8000c1e1900 */
[----:B------:R-:W3:Y:S01]  /*0f30*/  LDG.E R4, desc[UR6][R4.64] ;  /* 0x0000000604047981 */ /* 0x000ee2000c1e1900 */
[----:B------:R-:W-:Y:S02]  /*0f40*/  IADD3 R6, PT, PT, R16, R8, RZ ;  /* 0x0000000810067210 */ /* 0x000fe40007ffe0ff */
[----:B------:R-:W-:-:S03]  /*0f50*/  IADD3 R8, PT, PT, R8, 0x2, RZ ;  /* 0x0000000208087810 */ /* 0x000fc60007ffe0ff */
[----:B------:R-:W-:-:S04]  /*0f60*/  IMAD.SHL.U32 R6, R6, 0x4, RZ ;  /* 0x0000000406067824 */ /* 0x000fc800078e00ff */
[----:B------:R-:W2:Y:S08]  /*0f70*/  LDC R7, c[0x3][R6] ;  /* 0x00c0000006077b82 */ /* 0x000eb00000000800 */
[----:B------:R-:W0:Y:S08]  /*0f80*/  LDC R17, c[0x3][R6+0x24] ;  /* 0x00c0090006117b82 */ /* 0x000e300000000800 */
[----:B------:R-:W3:Y:S08]  /*0f90*/  LDC R19, c[0x3][R6+0x4] ;  /* 0x00c0010006137b82 */ /* 0x000ef00000000800 */
[----:B------:R-:W1:Y:S01]  /*0fa0*/  LDC R23, c[0x3][R6+0x28] ;  /* 0x00c00a0006177b82 */ /* 0x000e620000000800 */
[----:B--2---:R-:W-:-:S02]  /*0fb0*/  IMAD R7, R2, R7, RZ ;  /* 0x0000000702077224 */ /* 0x004fc400078e02ff */
[----:B0-----:R-:W-:Y:S02]  /*0fc0*/  IMAD R17, R2, R17, RZ ;  /* 0x0000001102117224 */ /* 0x001fe400078e02ff */
[C---:B---3--:R-:W-:Y:S01]  /*0fd0*/  IMAD R19, R4.reuse, R19, RZ ;  /* 0x0000001304137224 */ /* 0x048fe200078e02ff */
[----:B------:R-:W-:Y:S01]  /*0fe0*/  I2FP.F32.S32 R7, R7 ;  /* 0x0000000700077245 */ /* 0x000fe20000201400 */
[----:B-1----:R-:W-:Y:S01]  /*0ff0*/  IMAD R23, R4, R23, RZ ;  /* 0x0000001704177224 */ /* 0x002fe200078e02ff */
[----:B------:R-:W-:Y:S02]  /*1000*/  I2FP.F32.S32 R2, R17 ;  /* 0x0000001100027245 */ /* 0x000fe40000201400 */
[----:B------:R-:W-:Y:S01]  /*1010*/  I2FP.F32.S32 R4, R19 ;  /* 0x0000001300047245 */ /* 0x000fe20000201400 */
[----:B------:R-:W-:Y:S01]  /*1020*/  FADD R7, R26, R7 ;  /* 0x000000071a077221 */ /* 0x000fe20000000000 */
[----:B------:R-:W-:Y:S01]  /*1030*/  I2FP.F32.S32 R23, R23 ;  /* 0x0000001700177245 */ /* 0x000fe20000201400 */
[----:B------:R-:W-:-:S02]  /*1040*/  FADD R2, R21, R2 ;  /* 0x0000000215027221 */ /* 0x000fc40000000000 */
[----:B------:R-:W-:Y:S02]  /*1050*/  FADD R26, R7, R4 ;  /* 0x00000004071a7221 */ /* 0x000fe40000000000 */
[----:B------:R-:W-:-:S07]  /*1060*/  FADD R21, R2, R23 ;  /* 0x0000001702157221 */ /* 0x000fce0000000000 */
.L_x_29:
[----:B------:R-:W-:Y:S05]  /*1070*/  @!P2 BRA `(.L_x_27) ;  /* 0x000000000044a947 */ /* 0x000fea0003800000 */
[----:B------:R-:W0:Y:S01]  /*1080*/  LDC.64 R2, c[0x0][0x380] ;  /* 0x0000e000ff027b82 */ /* 0x000e220000000a00 */
[----:B------:R-:W1:Y:S01]  /*1090*/  LDCU UR10, c[0x0][0x388] ;  /* 0x00007100ff0a77ac */ /* 0x000e620008000800 */
[----:B------:R-:W-:-:S04]  /*10a0*/  VIADDMNMX R4, R8, R9, RZ, !PT ;  /* 0x0000000908047246 */ /* 0x000fc800078001ff */
[----:B------:R-:W-:-:S05]  /*10b0*/  VIMNMX R4, PT, PT, R4, UR4, PT ;  /* 0x0000000404047c48 */ /* 0x000fca000bfe0100 */
[----:B-1----:R-:W-:-:S04]  /*10c0*/  IMAD R15, R15, UR10, R4 ;  /* 0x0000000a0f0f7c24 */ /* 0x002fc8000f8e0204 */
[----:B0-----:R-:W-:-:S06]  /*10d0*/  IMAD.WIDE R2, R15, 0x4, R2 ;  /* 0x000000040f027825 */ /* 0x001fcc00078e0202 */
[----:B------:R-:W2:Y:S01]  /*10e0*/  LDG.E R2, desc[UR6][R2.64] ;  /* 0x0000000602027981 */ /* 0x000ea2000c1e1900 */
[----:B------:R-:W-:-:S04]  /*10f0*/  IADD3 R8, PT, PT, R16, R8, RZ ;  /* 0x0000000810087210 */ /* 0x000fc80007ffe0ff */
[----:B------:R-:W-:-:S04]  /*1100*/  SHF.L.U32 R8, R8, 0x2, RZ ;  /* 0x0000000208087819 */ /* 0x000fc800000006ff */
[----:B------:R-:W2:Y:S08]  /*1110*/  LDC R5, c[0x3][R8] ;  /* 0x00c0000008057b82 */ /* 0x000eb00000000800 */
[----:B------:R-:W0:Y:S01]  /*1120*/  LDC R7, c[0x3][R8+0x24] ;  /* 0x00c0090008077b82 */ /* 0x000e220000000800 */
[C---:B--2---:R-:W-:Y:S02]  /*1130*/  IMAD R5, R2.reuse, R5, RZ ;  /* 0x0000000502057224 */ /* 0x044fe400078e02ff */
[----:B0-----:R-:W-:-:S03]  /*1140*/  IMAD R7, R2, R7, RZ ;  /* 0x0000000702077224 */ /* 0x001fc600078e02ff */
[----:B------:R-:W-:Y:S02]  /*1150*/  I2FP.F32.S32 R5, R5 ;  /* 0x0000000500057245 */ /* 0x000fe40000201400 */
[----:B------:R-:W-:-:S03]  /*1160*/  I2FP.F32.S32 R4, R7 ;  /* 0x0000000700047245 */ /* 0x000fc60000201400 */
[----:B------:R-:W-:Y:S02]  /*1170*/  FADD R26, R26, R5 ;  /* 0x000000051a1a7221 */ /* 0x000fe40000000000 */
[----:B------:R-:W-:-:S07]  /*1180*/  FADD R21, R21, R4 ;  /* 0x0000000415157221 */ /* 0x000fce0000000000 */
.L_x_27:
[----:B------:R-:W-:Y:S05]  /*1190*/  @P0 BRA `(.L_x_30) ;  /* 0xfffffff000180947 */ /* 0x000fea000383ffff */
.L_x_24:
[----:B------:R-:W0:Y:S01]  /*11a0*/  LDC.64 R2, c[0x0][0x398] ;  /* 0x0000e600ff027b82 */ /* 0x000e220000000a00 */
[----:B------:R-:W1:Y:S01]  /*11b0*/  LDCU UR4, c[0x0][0x388] ;  /* 0x00007100ff0477ac */ /* 0x000e620008000800 */
[----:B------:R-:W-:-:S06]  /*11c0*/  FADD R21, |R21|, |R26| ;  /* 0x4000001a15157221 */ /* 0x000fcc0000000200 */
[----:B------:R-:W2:Y:S01]  /*11d0*/  F2I.TRUNC.NTZ R21, R21 ;  /* 0x0000001500157305 */ /* 0x000ea2000020f100 */
[----:B-1----:R-:W-:-:S04]  /*11e0*/  IMAD R9, R0, UR4, R9 ;  /* 0x0000000400097c24 */ /* 0x002fc8000f8e0209 */
[----:B0-----:R-:W-:-:S05]  /*11f0*/  IMAD.WIDE R2, R9, 0x4, R2 ;  /* 0x0000000409027825 */ /* 0x001fca00078e0202 */
[----:B--2---:R-:W-:Y:S01]  /*1200*/  STG.E desc[UR6][R2.64], R21 ;  /* 0x0000001502007986 */ /* 0x004fe2000c101906 */
[----:B------:R-:W-:Y:S05]  /*1210*/  EXIT ;  /* 0x000000000000794d */ /* 0x000fea0003800000 */
.L_x_31:
        /* <DEDUP_REMOVED lines=14> */
.L_x_36:


//--------------------- .text._Z21convertRgb2GrayKernelP6uchar3iiPi --------------------------
	.section	.text._Z21convertRgb2GrayKernelP6uchar3iiPi,"ax",@progbits
	.align	128
        .global         _Z21convertRgb2GrayKernelP6uchar3iiPi
        .type           _Z21convertRgb2GrayKernelP6uchar3iiPi,@function
        .size           _Z21convertRgb2GrayKernelP6uchar3iiPi,(.L_x_37 - _Z21convertRgb2GrayKernelP6uchar3iiPi)
        .other          _Z21convertRgb2GrayKernelP6uchar3iiPi,@"STO_CUDA_ENTRY STV_DEFAULT"
_Z21convertRgb2GrayKernelP6uchar3iiPi:
.text._Z21convertRgb2GrayKernelP6uchar3iiPi:
[----:B------:R-:W-:Y:S01]  /*0000*/  LDC R1, c[0x0][0x37c] ;  /* 0x0000df00ff017b82 */ /* 0x000fe20000000800 */
[----:B------:R-:W0:Y:S07]  /*0010*/  S2R R2, SR_TID.Y ;  /* 0x0000000000027919 */ /* 0x000e2e0000002200 */
[----:B------:R-:W1:Y:S01]  /*0020*/  LDC R0, c[0x0][0x360] ;  /* 0x0000d800ff007b82 */ /* 0x000e620000000800 */
[----:B------:R-:W2:Y:S01]  /*0030*/  LDCU.64 UR6, c[0x0][0x388] ;  /* 0x00007100ff0677ac */ /* 0x000ea20008000a00 */
[----:B------:R-:W1:Y:S06]  /*0040*/  S2R R3, SR_TID.X ;  /* 0x0000000000037919 */ /* 0x000e6c0000002100 */
[----:B------:R-:W0:Y:S08]  /*0050*/  S2UR UR5, SR_CTAID.Y ;  /* 0x00000000000579c3 */ /* 0x000e300000002600 */
[----:B------:R-:W0:Y:S08]  /*0060*/  LDC R5, c[0x0][0x364] ;  /* 0x0000d900ff057b82 */ /* 0x000e300000000800 */
[----:B------:R-:W1:Y:S01]  /*0070*/  S2UR UR4, SR_CTAID.X ;  /* 0x00000000000479c3 */ /* 0x000e620000002500 */
[----:B0-----:R-:W-:-:S05]  /*0080*/  IMAD R5, R5, UR5, R2 ;  /* 0x0000000505057c24 */ /* 0x001fca000f8e0202 */
[----:B--2---:R-:W-:Y:S01]  /*0090*/  ISETP.GE.AND P0, PT, R5, UR7, PT ;  /* 0x0000000705007c0c */ /* 0x004fe2000bf06270 */
[----:B-1----:R-:W-:-:S05]  /*00a0*/  IMAD R0, R0, UR4, R3 ;  /* 0x0000000400007c24 */ /* 0x002fca000f8e0203 */
[----:B------:R-:W-:-:S13]  /*00b0*/  ISETP.GE.OR P0, PT, R0, UR6, P0 ;  /* 0x0000000600007c0c */ /* 0x000fda0008706670 */
[----:B------:R-:W-:Y:S05]  /*00c0*/  @P0 EXIT ;  /* 0x000000000000094d */ /* 0x000fea0003800000 */
[----:B------:R-:W0:Y:S01]  /*00d0*/  LDC.64 R2, c[0x0][0x380] ;  /* 0x0000e000ff027b82 */ /* 0x000e220000000a00 */
[----:B------:R-:W1:Y:S01]  /*00e0*/  LDCU.64 UR4, c[0x0][0x358] ;  /* 0x00006b00ff0477ac */ /* 0x000e620008000a00 */
[----:B------:R-:W-:-:S04]  /*00f0*/  IMAD R7, R5, UR6, R0 ;  /* 0x0000000605077c24 */ /* 0x000fc8000f8e0200 */
[----:B0-----:R-:W-:-:S05]  /*0100*/  IMAD.WIDE R2, R7, 0x3, R2 ;  /* 0x0000000307027825 */ /* 0x001fca00078e0202 */
[----:B-1----:R-:W2:Y:S04]  /*0110*/  LDG.E.U8 R4, desc[UR4][R2.64+0x1] ;  /* 0x0000010402047981 */ /* 0x002ea8000c1e1100 */
[----:B------:R-:W3:Y:S04]  /*0120*/  LDG.E.U8 R0, desc[UR4][R2.64] ;  /* 0x0000000402007981 */ /* 0x000ee8000c1e1100 */
[----:B------:R-:W4:Y:S01]  /*0130*/  LDG.E.U8 R8, desc[UR4][R2.64+0x2] ;  /* 0x0000020402087981 */ /* 0x000f22000c1e1100 */
[----:B--2---:R-:W-:Y:S02]  /*0140*/  I2FP.F32.U32 R6, R4 ;  /* 0x0000000400067245 */ /* 0x004fe40000201000 */
[----:B------:R-:W0:Y:S01]  /*0150*/  LDC.64 R4, c[0x0][0x390] ;  /* 0x0000e400ff047b82 */ /* 0x000e220000000a00 */
[----:B---3--:R-:W-:-:S02]  /*0160*/  I2FP.F32.U32 R0, R0 ;  /* 0x0000000000007245 */ /* 0x008fc40000201000 */
[----:B------:R-:W-:Y:S01]  /*0170*/  FMUL R9, R6, 0.58700001239776611328 ;  /* 0x3f1645a206097820 */ /* 0x000fe20000400000 */
[----:B----4-:R-:W-:-:S03]  /*0180*/  I2FP.F32.U32 R11, R8 ;  /* 0x00000008000b7245 */ /* 0x010fc60000201000 */
[----:B------:R-:W-:-:S04]  /*0190*/  FFMA R0, R0, 0.29899999499320983887, R9 ;  /* 0x3e99168700007823 */ /* 0x000fc80000000009 */
[----:B------:R-:W-:-:S04]  /*01a0*/  FFMA R0, R11, 0.11400000005960464478, R0 ;  /* 0x3de978d50b007823 */ /* 0x000fc80000000000 */
[----:B------:R-:W1:Y:S01]  /*01b0*/  F2I.TRUNC.NTZ R9, R0 ;  /* 0x0000000000097305 */ /* 0x000e62000020f100 */
[----:B0-----:R-:W-:-:S05]  /*01c0*/  IMAD.WIDE R4, R7, 0x4, R4 ;  /* 0x0000000407047825 */ /* 0x001fca00078e0204 */
[----:B-1----:R-:W-:Y:S01]  /*01d0*/  STG.E desc[UR4][R4.64], R9 ;  /* 0x0000000904007986 */ /* 0x002fe2000c101904 */
[----:B------:R-:W-:Y:S05]  /*01e0*/  EXIT ;  /* 0x000000000000794d */ /* 0x000fea0003800000 */
.L_x_32:
        /* <DEDUP_REMOVED lines=9> */
.L_x_37:


//--------------------- .nv.shared._Z13getMinColSeamPiiS_ --------------------------
	.section	.nv.shared._Z13getMinColSeamPiiS_,"aw",@nobits
	.sectionflags	@""
	.align	16
	.zero		1024


//--------------------- .nv.shared.reserved.0     --------------------------
	.section	.nv.shared.reserved.0,"aw",@nobits
	.weak		__nv_reservedSMEM_offset_0_alias
	.size		__nv_reservedSMEM_offset_0_alias, 0, 64
	.other		__nv_reservedSMEM_offset_0_alias,@"STO_CUDA_RESERVED_SHARED STV_DEFAULT"
__nv_reservedSMEM_offset_0_alias:
	.zero		0
	.zero		64


//--------------------- .nv.shared._Z12downTrianglePiiiiiiS_ --------------------------
	.section	.nv.shared._Z12downTrianglePiiiiiiS_,"aw",@nobits
	.sectionflags	@""
	.align	16
	.zero		1024


//--------------------- .nv.shared._Z10upTrianglePiiiiiiS_ --------------------------
	.section	.nv.shared._Z10upTrianglePiiiiiiS_,"aw",@nobits
	.sectionflags	@""
	.align	16
	.zero		1024


//--------------------- .nv.shared._Z25getPixelsImportanceKernelPiiiiS_ --------------------------
	.section	.nv.shared._Z25getPixelsImportanceKernelPiiiiS_,"aw",@nobits
	.sectionflags	@""
	.align	16
	.zero		1024


//--------------------- .nv.shared._Z21convertRgb2GrayKernelP6uchar3iiPi --------------------------
	.section	.nv.shared._Z21convertRgb2GrayKernelP6uchar3iiPi,"aw",@nobits
	.sectionflags	@""
	.align	16
	.zero		1024


//--------------------- .nv.constant0._Z13getMinColSeamPiiS_ --------------------------
	.section	.nv.constant0._Z13getMinColSeamPiiS_,"a",@progbits
	.sectionflags	@""
	.align	4
.nv.constant0._Z13getMinColSeamPiiS_:
	.zero		920


//--------------------- .nv.constant0._Z12downTrianglePiiiiiiS_ --------------------------
	.section	.nv.constant0._Z12downTrianglePiiiiiiS_,"a",@progbits
	.sectionflags	@""
	.align	4
.nv.constant0._Z12downTrianglePiiiiiiS_:
	.zero		936


//--------------------- .nv.constant0._Z10upTrianglePiiiiiiS_ --------------------------
	.section	.nv.constant0._Z10upTrianglePiiiiiiS_,"a",@progbits
	.sectionflags	@""
	.align	4
.nv.constant0._Z10upTrianglePiiiiiiS_:
	.zero		936


//--------------------- .nv.constant0._Z25getPixelsImportanceKernelPiiiiS_ --------------------------
	.section	.nv.constant0._Z25getPixelsImportanceKernelPiiiiS_,"a",@progbits
	.sectionflags	@""
	.align	4
.nv.constant0._Z25getPixelsImportanceKernelPiiiiS_:
	.zero		928


//--------------------- .nv.constant0._Z21convertRgb2GrayKernelP6uchar3iiPi --------------------------
	.section	.nv.constant0._Z21convertRgb2GrayKernelP6uchar3iiPi,"a",@progbits
	.sectionflags	@""
	.align	4
.nv.constant0._Z21convertRgb2GrayKernelP6uchar3iiPi:
	.zero		920


//--------------------- SYMBOLS --------------------------

	.type		.nv.reservedSmem.offset0,@object
	.size		.nv.reservedSmem.offset0,0x4
	.type		.nv.reservedSmem.cap,@object
	.size		.nv.reservedSmem.cap,0x4
